//
// Generated by NVIDIA NVVM Compiler
//
// Compiler Build ID: CL-36424714
// Cuda compilation tools, release 13.0, V13.0.88
// Based on NVVM 20.0.0
//

.version 9.0
.target sm_100
.address_size 64

	// .globl	_Z14stencil_kernelPfS_jPKi
// _ZZ19stencil_with_tilingPfS_jPKiE4in_s has been demoted
// _ZZ23stencil_with_coarseningPfS_jPKiE4prev has been demoted
// _ZZ23stencil_with_coarseningPfS_jPKiE4curr has been demoted
// _ZZ23stencil_with_coarseningPfS_jPKiE4next has been demoted
// _ZZ30stencil_with_amend_conarseningPfS_jPKiE4curr has been demoted

.visible .entry _Z14stencil_kernelPfS_jPKi(
	.param .u64 .ptr .align 1 _Z14stencil_kernelPfS_jPKi_param_0,
	.param .u64 .ptr .align 1 _Z14stencil_kernelPfS_jPKi_param_1,
	.param .u32 _Z14stencil_kernelPfS_jPKi_param_2,
	.param .u64 .ptr .align 1 _Z14stencil_kernelPfS_jPKi_param_3
)
{
	.reg .pred 	%p<12>;
	.reg .b32 	%r<39>;
	.reg .b32 	%f<22>;
	.reg .b64 	%rd<22>;

	ld.param.u64 	%rd1, [_Z14stencil_kernelPfS_jPKi_param_0];
	ld.param.u64 	%rd2, [_Z14stencil_kernelPfS_jPKi_param_1];
	ld.param.u32 	%r4, [_Z14stencil_kernelPfS_jPKi_param_2];
	ld.param.u64 	%rd3, [_Z14stencil_kernelPfS_jPKi_param_3];
	mov.u32 	%r5, %ctaid.z;
	mov.u32 	%r6, %ntid.z;
	mov.u32 	%r7, %tid.z;
	mad.lo.s32 	%r1, %r5, %r6, %r7;
	mov.u32 	%r8, %ctaid.y;
	mov.u32 	%r9, %ntid.y;
	mov.u32 	%r10, %tid.y;
	mad.lo.s32 	%r2, %r8, %r9, %r10;
	mov.u32 	%r11, %ctaid.x;
	mov.u32 	%r12, %ntid.x;
	mov.u32 	%r13, %tid.x;
	mad.lo.s32 	%r3, %r11, %r12, %r13;
	setp.eq.s32 	%p1, %r1, 0;
	add.s32 	%r14, %r4, -1;
	setp.ge.u32 	%p2, %r1, %r14;
	setp.eq.s32 	%p3, %r2, 0;
	or.pred  	%p4, %p1, %p3;
	or.pred  	%p5, %p4, %p2;
	setp.ge.u32 	%p6, %r2, %r14;
	or.pred  	%p7, %p6, %p5;
	setp.eq.s32 	%p8, %r3, 0;
	or.pred  	%p9, %p8, %p7;
	setp.ge.u32 	%p10, %r3, %r14;
	or.pred  	%p11, %p10, %p9;
	@%p11 bra 	$L__BB0_2;
	cvta.to.global.u64 	%rd4, %rd3;
	cvta.to.global.u64 	%rd5, %rd1;
	cvta.to.global.u64 	%rd6, %rd2;
	ld.global.u32 	%r15, [%rd4];
	cvt.rn.f32.s32 	%f1, %r15;
	mul.lo.s32 	%r16, %r4, %r1;
	mul.lo.s32 	%r17, %r16, %r4;
	mul.lo.s32 	%r18, %r4, %r2;
	add.s32 	%r19, %r18, %r3;
	add.s32 	%r20, %r19, %r17;
	mul.wide.u32 	%rd7, %r20, 4;
	add.s64 	%rd8, %rd5, %rd7;
	ld.global.f32 	%f2, [%rd8];
	ld.global.u32 	%r21, [%rd4+4];
	cvt.rn.f32.s32 	%f3, %r21;
	add.s32 	%r22, %r16, %r4;
	mad.lo.s32 	%r23, %r22, %r4, %r19;
	mul.wide.u32 	%rd9, %r23, 4;
	add.s64 	%rd10, %rd5, %rd9;
	ld.global.f32 	%f4, [%rd10];
	mul.f32 	%f5, %f4, %f3;
	fma.rn.f32 	%f6, %f2, %f1, %f5;
	ld.global.u32 	%r24, [%rd4+8];
	cvt.rn.f32.s32 	%f7, %r24;
	shl.b32 	%r25, %r4, 1;
	sub.s32 	%r26, %r22, %r25;
	mad.lo.s32 	%r27, %r26, %r4, %r19;
	mul.wide.u32 	%rd11, %r27, 4;
	add.s64 	%rd12, %rd5, %rd11;
	ld.global.f32 	%f8, [%rd12];
	fma.rn.f32 	%f9, %f8, %f7, %f6;
	ld.global.u32 	%r28, [%rd4+12];
	cvt.rn.f32.s32 	%f10, %r28;
	add.s32 	%r29, %r18, %r4;
	add.s32 	%r30, %r20, %r4;
	mul.wide.u32 	%rd13, %r30, 4;
	add.s64 	%rd14, %rd5, %rd13;
	ld.global.f32 	%f11, [%rd14];
	fma.rn.f32 	%f12, %f11, %f10, %f9;
	ld.global.u32 	%r31, [%rd4+16];
	cvt.rn.f32.s32 	%f13, %r31;
	sub.s32 	%r32, %r29, %r25;
	add.s32 	%r33, %r32, %r3;
	add.s32 	%r34, %r33, %r17;
	mul.wide.u32 	%rd15, %r34, 4;
	add.s64 	%rd16, %rd5, %rd15;
	ld.global.f32 	%f14, [%rd16];
	fma.rn.f32 	%f15, %f14, %f13, %f12;
	ld.global.u32 	%r35, [%rd4+20];
	cvt.rn.f32.s32 	%f16, %r35;
	add.s32 	%r36, %r20, 1;
	mul.wide.u32 	%rd17, %r36, 4;
	add.s64 	%rd18, %rd5, %rd17;
	ld.global.f32 	%f17, [%rd18];
	fma.rn.f32 	%f18, %f17, %f16, %f15;
	ld.global.u32 	%r37, [%rd4+24];
	cvt.rn.f32.s32 	%f19, %r37;
	add.s32 	%r38, %r20, -1;
	mul.wide.u32 	%rd19, %r38, 4;
	add.s64 	%rd20, %rd5, %rd19;
	ld.global.f32 	%f20, [%rd20];
	fma.rn.f32 	%f21, %f20, %f19, %f18;
	add.s64 	%rd21, %rd6, %rd7;
	st.global.f32 	[%rd21], %f21;
$L__BB0_2:
	ret;

}
	// .globl	_Z19stencil_with_tilingPfS_jPKi
.visible .entry _Z19stencil_with_tilingPfS_jPKi(
	.param .u64 .ptr .align 1 _Z19stencil_with_tilingPfS_jPKi_param_0,
	.param .u64 .ptr .align 1 _Z19stencil_with_tilingPfS_jPKi_param_1,
	.param .u32 _Z19stencil_with_tilingPfS_jPKi_param_2,
	.param .u64 .ptr .align 1 _Z19stencil_with_tilingPfS_jPKi_param_3
)
{
	.reg .pred 	%p<20>;
	.reg .b32 	%r<42>;
	.reg .b32 	%f<23>;
	.reg .b64 	%rd<11>;
	// demoted variable
	.shared .align 4 .b8 _ZZ19stencil_with_tilingPfS_jPKiE4in_s[2048];
	ld.param.u64 	%rd1, [_Z19stencil_with_tilingPfS_jPKi_param_0];
	ld.param.u64 	%rd2, [_Z19stencil_with_tilingPfS_jPKi_param_1];
	ld.param.u32 	%r11, [_Z19stencil_with_tilingPfS_jPKi_param_2];
	ld.param.u64 	%rd3, [_Z19stencil_with_tilingPfS_jPKi_param_3];
	mov.u32 	%r12, %ctaid.z;
	mov.u32 	%r1, %tid.z;
	mad.lo.s32 	%r13, %r12, 6, %r1;
	setp.eq.s32 	%p1, %r13, 0;
	add.s32 	%r3, %r13, -1;
	mov.u32 	%r14, %ctaid.y;
	mov.u32 	%r4, %tid.y;
	mad.lo.s32 	%r15, %r14, 6, %r4;
	add.s32 	%r6, %r15, -1;
	setp.eq.s32 	%p2, %r15, 0;
	mov.u32 	%r16, %ctaid.x;
	mov.u32 	%r17, %tid.x;
	add.s32 	%r7, %r17, -1;
	mad.lo.s32 	%r8, %r16, 6, %r7;
	setp.ge.u32 	%p3, %r3, %r11;
	or.pred  	%p4, %p1, %p2;
	or.pred  	%p5, %p4, %p3;
	setp.ge.u32 	%p6, %r6, %r11;
	or.pred  	%p7, %p5, %p6;
	setp.lt.s32 	%p8, %r8, 0;
	or.pred  	%p9, %p8, %p7;
	setp.ge.u32 	%p10, %r8, %r11;
	shl.b32 	%r18, %r1, 8;
	mov.u32 	%r19, _ZZ19stencil_with_tilingPfS_jPKiE4in_s;
	add.s32 	%r20, %r19, %r18;
	shl.b32 	%r21, %r4, 5;
	add.s32 	%r22, %r20, %r21;
	shl.b32 	%r23, %r17, 2;
	add.s32 	%r9, %r22, %r23;
	or.pred  	%p11, %p10, %p9;
	@%p11 bra 	$L__BB1_2;
	cvta.to.global.u64 	%rd4, %rd1;
	mad.lo.s32 	%r24, %r11, %r3, %r6;
	mad.lo.s32 	%r25, %r24, %r11, %r8;
	mul.wide.u32 	%rd5, %r25, 4;
	add.s64 	%rd6, %rd4, %rd5;
	ld.global.f32 	%f1, [%rd6];
	st.shared.f32 	[%r9], %f1;
$L__BB1_2:
	bar.sync 	0;
	add.s32 	%r26, %r11, -1;
	min.u32 	%r27, %r13, %r15;
	setp.lt.u32 	%p12, %r27, 2;
	max.u32 	%r28, %r3, %r6;
	setp.ge.u32 	%p13, %r28, %r26;
	or.pred  	%p14, %p13, %p12;
	setp.lt.s32 	%p15, %r8, 1;
	or.pred  	%p16, %p15, %p14;
	setp.ge.u32 	%p17, %r8, %r26;
	or.pred  	%p18, %p17, %p16;
	@%p18 bra 	$L__BB1_5;
	add.s32 	%r29, %r1, -1;
	add.s32 	%r30, %r4, -1;
	max.u32 	%r31, %r29, %r30;
	max.u32 	%r32, %r7, %r31;
	setp.gt.u32 	%p19, %r32, 5;
	@%p19 bra 	$L__BB1_5;
	cvta.to.global.u64 	%rd7, %rd3;
	ld.global.u32 	%r33, [%rd7];
	cvt.rn.f32.s32 	%f2, %r33;
	ld.shared.f32 	%f3, [%r9];
	ld.global.u32 	%r34, [%rd7+4];
	cvt.rn.f32.s32 	%f4, %r34;
	ld.shared.f32 	%f5, [%r9+256];
	mul.f32 	%f6, %f5, %f4;
	fma.rn.f32 	%f7, %f3, %f2, %f6;
	ld.global.u32 	%r35, [%rd7+8];
	cvt.rn.f32.s32 	%f8, %r35;
	ld.shared.f32 	%f9, [%r9+-256];
	fma.rn.f32 	%f10, %f9, %f8, %f7;
	ld.global.u32 	%r36, [%rd7+12];
	cvt.rn.f32.s32 	%f11, %r36;
	ld.shared.f32 	%f12, [%r9+32];
	fma.rn.f32 	%f13, %f12, %f11, %f10;
	ld.global.u32 	%r37, [%rd7+16];
	cvt.rn.f32.s32 	%f14, %r37;
	ld.shared.f32 	%f15, [%r9+-32];
	fma.rn.f32 	%f16, %f15, %f14, %f13;
	ld.global.u32 	%r38, [%rd7+20];
	cvt.rn.f32.s32 	%f17, %r38;
	ld.shared.f32 	%f18, [%r9+4];
	fma.rn.f32 	%f19, %f18, %f17, %f16;
	ld.global.u32 	%r39, [%rd7+24];
	cvt.rn.f32.s32 	%f20, %r39;
	ld.shared.f32 	%f21, [%r9+-4];
	fma.rn.f32 	%f22, %f21, %f20, %f19;
	mad.lo.s32 	%r40, %r11, %r3, %r6;
	mad.lo.s32 	%r41, %r40, %r11, %r8;
	cvta.to.global.u64 	%rd8, %rd2;
	mul.wide.u32 	%rd9, %r41, 4;
	add.s64 	%rd10, %rd8, %rd9;
	st.global.f32 	[%rd10], %f22;
$L__BB1_5:
	ret;

}
	// .globl	_Z23stencil_with_coarseningPfS_jPKi
.visible .entry _Z23stencil_with_coarseningPfS_jPKi(
	.param .u64 .ptr .align 1 _Z23stencil_with_coarseningPfS_jPKi_param_0,
	.param .u64 .ptr .align 1 _Z23stencil_with_coarseningPfS_jPKi_param_1,
	.param .u32 _Z23stencil_with_coarseningPfS_jPKi_param_2,
	.param .u64 .ptr .align 1 _Z23stencil_with_coarseningPfS_jPKi_param_3
)
{
	.reg .pred 	%p<58>;
	.reg .b32 	%r<99>;
	.reg .b32 	%f<51>;
	.reg .b64 	%rd<19>;
	// demoted variable
	.shared .align 4 .b8 _ZZ23stencil_with_coarseningPfS_jPKiE4prev[256];
	// demoted variable
	.shared .align 4 .b8 _ZZ23stencil_with_coarseningPfS_jPKiE4curr[256];
	// demoted variable
	.shared .align 4 .b8 _ZZ23stencil_with_coarseningPfS_jPKiE4next[256];
	ld.param.u64 	%rd4, [_Z23stencil_with_coarseningPfS_jPKi_param_0];
	ld.param.u64 	%rd5, [_Z23stencil_with_coarseningPfS_jPKi_param_1];
	ld.param.u32 	%r31, [_Z23stencil_with_coarseningPfS_jPKi_param_2];
	ld.param.u64 	%rd6, [_Z23stencil_with_coarseningPfS_jPKi_param_3];
	cvta.to.global.u64 	%rd1, %rd5;
	cvta.to.global.u64 	%rd2, %rd6;
	cvta.to.global.u64 	%rd3, %rd4;
	mov.u32 	%r32, %ctaid.z;
	mul.lo.s32 	%r2, %r32, 6;
	mov.u32 	%r33, %ctaid.y;
	mul.lo.s32 	%r3, %r33, 6;
	mov.u32 	%r4, %tid.y;
	add.s32 	%r34, %r3, %r4;
	add.s32 	%r6, %r34, -1;
	setp.ne.s32 	%p3, %r34, 0;
	mov.u32 	%r35, %ctaid.x;
	mul.lo.s32 	%r7, %r35, 6;
	mov.u32 	%r8, %tid.x;
	add.s32 	%r36, %r8, %r7;
	add.s32 	%r9, %r36, -1;
	setp.gt.s32 	%p4, %r9, -1;
	and.pred  	%p5, %p3, %p4;
	setp.lt.u32 	%p6, %r6, %r31;
	and.pred  	%p7, %p5, %p6;
	setp.lt.u32 	%p8, %r9, %r31;
	and.pred  	%p1, %p8, %p7;
	not.pred 	%p9, %p1;
	setp.eq.s32 	%p10, %r32, 0;
	or.pred  	%p11, %p10, %p9;
	add.s32 	%r10, %r2, -1;
	setp.ge.u32 	%p12, %r10, %r31;
	shl.b32 	%r37, %r4, 5;
	mov.u32 	%r38, _ZZ23stencil_with_coarseningPfS_jPKiE4prev;
	add.s32 	%r39, %r38, %r37;
	shl.b32 	%r40, %r8, 2;
	add.s32 	%r11, %r39, %r40;
	or.pred  	%p13, %p11, %p12;
	@%p13 bra 	$L__BB2_2;
	mad.lo.s32 	%r41, %r31, %r10, %r6;
	mad.lo.s32 	%r42, %r41, %r31, %r9;
	mul.wide.u32 	%rd7, %r42, 4;
	add.s64 	%rd8, %rd3, %rd7;
	ld.global.f32 	%f1, [%rd8];
	st.shared.f32 	[%r11], %f1;
$L__BB2_2:
	setp.ge.u32 	%p14, %r2, %r31;
	mov.u32 	%r44, _ZZ23stencil_with_coarseningPfS_jPKiE4curr;
	add.s32 	%r45, %r44, %r37;
	add.s32 	%r12, %r45, %r40;
	or.pred  	%p16, %p9, %p14;
	@%p16 bra 	$L__BB2_4;
	mad.lo.s32 	%r47, %r31, %r2, %r6;
	mad.lo.s32 	%r48, %r47, %r31, %r9;
	mul.wide.u32 	%rd9, %r48, 4;
	add.s64 	%rd10, %rd3, %rd9;
	ld.global.f32 	%f2, [%rd10];
	st.shared.f32 	[%r12], %f2;
$L__BB2_4:
	mov.u32 	%r51, _ZZ23stencil_with_coarseningPfS_jPKiE4next;
	add.s32 	%r52, %r51, %r37;
	add.s32 	%r13, %r52, %r40;
	add.s32 	%r14, %r31, -1;
	add.s32 	%r54, %r8, -7;
	add.s32 	%r55, %r4, -7;
	min.u32 	%r56, %r54, %r55;
	setp.lt.u32 	%p2, %r56, -6;
	add.s32 	%r98, %r2, 1;
	add.s32 	%r57, %r2, 2;
	mad.lo.s32 	%r58, %r31, %r57, %r4;
	add.s32 	%r59, %r58, %r3;
	add.s32 	%r60, %r59, -1;
	mad.lo.s32 	%r61, %r31, %r60, %r8;
	add.s32 	%r97, %r61, %r7;
	mul.lo.s32 	%r62, %r31, %r31;
	shl.b32 	%r17, %r62, 1;
	mad.lo.s32 	%r63, %r31, %r2, %r31;
	add.s32 	%r64, %r4, %r63;
	add.s32 	%r65, %r64, %r3;
	add.s32 	%r66, %r65, -1;
	mad.lo.s32 	%r67, %r31, %r66, %r8;
	add.s32 	%r95, %r67, %r7;
	mul.lo.s32 	%r68, %r32, %r31;
	mad.lo.s32 	%r69, %r68, 6, %r4;
	add.s32 	%r70, %r69, %r3;
	add.s32 	%r71, %r70, -1;
	mad.lo.s32 	%r72, %r31, %r71, %r8;
	add.s32 	%r94, %r72, %r7;
	mov.b32 	%r96, 2;
$L__BB2_5:
	setp.ge.u32 	%p17, %r9, %r31;
	setp.ge.u32 	%p18, %r6, %r31;
	setp.lt.s32 	%p19, %r9, 0;
	setp.eq.s32 	%p20, %r34, 0;
	setp.ge.u32 	%p21, %r98, %r31;
	or.pred  	%p22, %p20, %p21;
	or.pred  	%p23, %p22, %p19;
	or.pred  	%p24, %p23, %p18;
	or.pred  	%p25, %p17, %p24;
	@%p25 bra 	$L__BB2_7;
	add.s32 	%r73, %r95, -1;
	mul.wide.u32 	%rd11, %r73, 4;
	add.s64 	%rd12, %rd3, %rd11;
	ld.global.f32 	%f3, [%rd12];
	st.shared.f32 	[%r13], %f3;
$L__BB2_7:
	setp.lt.u32 	%p26, %r6, %r14;
	setp.gt.u32 	%p27, %r34, 1;
	bar.sync 	0;
	setp.ne.s32 	%p28, %r98, 1;
	add.s32 	%r74, %r98, -1;
	setp.lt.u32 	%p29, %r74, %r14;
	and.pred  	%p30, %p28, %p29;
	and.pred  	%p31, %p27, %p30;
	and.pred  	%p32, %p31, %p26;
	setp.gt.s32 	%p33, %r9, 0;
	setp.lt.u32 	%p34, %r9, %r14;
	and.pred  	%p35, %p33, %p34;
	and.pred  	%p36, %p32, %p35;
	not.pred 	%p37, %p36;
	or.pred  	%p38, %p37, %p2;
	@%p38 bra 	$L__BB2_9;
	ld.global.u32 	%r75, [%rd2];
	cvt.rn.f32.s32 	%f4, %r75;
	ld.shared.f32 	%f5, [%r12];
	ld.global.u32 	%r76, [%rd2+4];
	cvt.rn.f32.s32 	%f6, %r76;
	ld.shared.f32 	%f7, [%r13];
	mul.f32 	%f8, %f7, %f6;
	fma.rn.f32 	%f9, %f5, %f4, %f8;
	ld.global.u32 	%r77, [%rd2+8];
	cvt.rn.f32.s32 	%f10, %r77;
	ld.shared.f32 	%f11, [%r11];
	fma.rn.f32 	%f12, %f11, %f10, %f9;
	ld.global.u32 	%r78, [%rd2+12];
	cvt.rn.f32.s32 	%f13, %r78;
	ld.shared.f32 	%f14, [%r12+32];
	fma.rn.f32 	%f15, %f14, %f13, %f12;
	ld.global.u32 	%r79, [%rd2+16];
	cvt.rn.f32.s32 	%f16, %r79;
	ld.shared.f32 	%f17, [%r12+-32];
	fma.rn.f32 	%f18, %f17, %f16, %f15;
	ld.global.u32 	%r80, [%rd2+20];
	cvt.rn.f32.s32 	%f19, %r80;
	ld.shared.f32 	%f20, [%r12+4];
	fma.rn.f32 	%f21, %f20, %f19, %f18;
	ld.global.u32 	%r81, [%rd2+24];
	cvt.rn.f32.s32 	%f22, %r81;
	ld.shared.f32 	%f23, [%r12+-4];
	fma.rn.f32 	%f24, %f23, %f22, %f21;
	add.s32 	%r82, %r94, -1;
	mul.wide.u32 	%rd13, %r82, 4;
	add.s64 	%rd14, %rd1, %rd13;
	st.global.f32 	[%rd14], %f24;
$L__BB2_9:
	setp.ge.u32 	%p39, %r9, %r31;
	setp.ge.u32 	%p40, %r6, %r31;
	setp.lt.s32 	%p41, %r9, 0;
	setp.eq.s32 	%p42, %r34, 0;
	bar.sync 	0;
	ld.shared.f32 	%f25, [%r12];
	st.shared.f32 	[%r11], %f25;
	ld.shared.f32 	%f26, [%r13];
	st.shared.f32 	[%r12], %f26;
	add.s32 	%r83, %r98, 1;
	setp.ge.u32 	%p43, %r83, %r31;
	or.pred  	%p44, %p42, %p43;
	or.pred  	%p45, %p44, %p41;
	or.pred  	%p46, %p45, %p40;
	or.pred  	%p47, %p39, %p46;
	@%p47 bra 	$L__BB2_11;
	add.s32 	%r84, %r97, -1;
	mul.wide.u32 	%rd15, %r84, 4;
	add.s64 	%rd16, %rd3, %rd15;
	ld.global.f32 	%f27, [%rd16];
	st.shared.f32 	[%r13], %f27;
$L__BB2_11:
	setp.gt.u32 	%p48, %r34, 1;
	bar.sync 	0;
	max.u32 	%r85, %r98, %r6;
	setp.lt.u32 	%p49, %r85, %r14;
	and.pred  	%p50, %p49, %p48;
	setp.gt.s32 	%p51, %r9, 0;
	setp.lt.u32 	%p52, %r9, %r14;
	and.pred  	%p53, %p51, %p52;
	and.pred  	%p54, %p50, %p53;
	not.pred 	%p55, %p54;
	or.pred  	%p56, %p55, %p2;
	@%p56 bra 	$L__BB2_13;
	ld.global.u32 	%r86, [%rd2];
	cvt.rn.f32.s32 	%f28, %r86;
	ld.shared.f32 	%f29, [%r12];
	ld.global.u32 	%r87, [%rd2+4];
	cvt.rn.f32.s32 	%f30, %r87;
	ld.shared.f32 	%f31, [%r13];
	mul.f32 	%f32, %f31, %f30;
	fma.rn.f32 	%f33, %f29, %f28, %f32;
	ld.global.u32 	%r88, [%rd2+8];
	cvt.rn.f32.s32 	%f34, %r88;
	ld.shared.f32 	%f35, [%r11];
	fma.rn.f32 	%f36, %f35, %f34, %f33;
	ld.global.u32 	%r89, [%rd2+12];
	cvt.rn.f32.s32 	%f37, %r89;
	ld.shared.f32 	%f38, [%r12+32];
	fma.rn.f32 	%f39, %f38, %f37, %f36;
	ld.global.u32 	%r90, [%rd2+16];
	cvt.rn.f32.s32 	%f40, %r90;
	ld.shared.f32 	%f41, [%r12+-32];
	fma.rn.f32 	%f42, %f41, %f40, %f39;
	ld.global.u32 	%r91, [%rd2+20];
	cvt.rn.f32.s32 	%f43, %r91;
	ld.shared.f32 	%f44, [%r12+4];
	fma.rn.f32 	%f45, %f44, %f43, %f42;
	ld.global.u32 	%r92, [%rd2+24];
	cvt.rn.f32.s32 	%f46, %r92;
	ld.shared.f32 	%f47, [%r12+-4];
	fma.rn.f32 	%f48, %f47, %f46, %f45;
	add.s32 	%r93, %r95, -1;
	mul.wide.u32 	%rd17, %r93, 4;
	add.s64 	%rd18, %rd1, %rd17;
	st.global.f32 	[%rd18], %f48;
$L__BB2_13:
	bar.sync 	0;
	ld.shared.f32 	%f49, [%r12];
	st.shared.f32 	[%r11], %f49;
	ld.shared.f32 	%f50, [%r13];
	st.shared.f32 	[%r12], %f50;
	add.s32 	%r98, %r98, 2;
	add.s32 	%r97, %r97, %r17;
	add.s32 	%r96, %r96, 2;
	add.s32 	%r95, %r95, %r17;
	add.s32 	%r94, %r94, %r17;
	setp.ne.s32 	%p57, %r96, 8;
	@%p57 bra 	$L__BB2_5;
	ret;

}
	// .globl	_Z30stencil_with_amend_conarseningPfS_jPKi
.visible .entry _Z30stencil_with_amend_conarseningPfS_jPKi(
	.param .u64 .ptr .align 1 _Z30stencil_with_amend_conarseningPfS_jPKi_param_0,
	.param .u64 .ptr .align 1 _Z30stencil_with_amend_conarseningPfS_jPKi_param_1,
	.param .u32 _Z30stencil_with_amend_conarseningPfS_jPKi_param_2,
	.param .u64 .ptr .align 1 _Z30stencil_with_amend_conarseningPfS_jPKi_param_3
)
{
	.reg .pred 	%p<113>;
	.reg .b32 	%r<167>;
	.reg .b32 	%f<144>;
	.reg .b64 	%rd<35>;
	// demoted variable
	.shared .align 4 .b8 _ZZ30stencil_with_amend_conarseningPfS_jPKiE4curr[256];
	ld.param.u64 	%rd4, [_Z30stencil_with_amend_conarseningPfS_jPKi_param_0];
	ld.param.u64 	%rd5, [_Z30stencil_with_amend_conarseningPfS_jPKi_param_1];
	ld.param.u32 	%r18, [_Z30stencil_with_amend_conarseningPfS_jPKi_param_2];
	ld.param.u64 	%rd6, [_Z30stencil_with_amend_conarseningPfS_jPKi_param_3];
	cvta.to.global.u64 	%rd1, %rd5;
	cvta.to.global.u64 	%rd2, %rd6;
	cvta.to.global.u64 	%rd3, %rd4;
	mov.u32 	%r19, %ctaid.z;
	mul.lo.s32 	%r2, %r19, 6;
	mov.u32 	%r20, %ctaid.y;
	mov.u32 	%r3, %tid.y;
	mad.lo.s32 	%r21, %r20, 6, %r3;
	add.s32 	%r5, %r21, -1;
	setp.eq.s32 	%p2, %r21, 0;
	mov.u32 	%r22, %ctaid.x;
	mov.u32 	%r6, %tid.x;
	mad.lo.s32 	%r23, %r22, 6, %r6;
	add.s32 	%r7, %r23, -1;
	setp.eq.s32 	%p3, %r19, 0;
	add.s32 	%r8, %r2, -1;
	setp.ge.u32 	%p4, %r8, %r18;
	or.pred  	%p5, %p3, %p2;
	or.pred  	%p6, %p5, %p4;
	setp.ge.u32 	%p7, %r5, %r18;
	or.pred  	%p8, %p6, %p7;
	setp.lt.s32 	%p9, %r7, 0;
	or.pred  	%p10, %p9, %p8;
	setp.ge.u32 	%p11, %r7, %r18;
	or.pred  	%p12, %p11, %p10;
	@%p12 bra 	$L__BB3_2;
	mad.lo.s32 	%r24, %r18, %r8, %r5;
	mad.lo.s32 	%r25, %r24, %r18, %r7;
	mul.wide.u32 	%rd7, %r25, 4;
	add.s64 	%rd8, %rd3, %rd7;
	ld.global.f32 	%f137, [%rd8];
$L__BB3_2:
	setp.ge.u32 	%p13, %r7, %r18;
	setp.lt.s32 	%p14, %r7, 0;
	setp.eq.s32 	%p15, %r21, 0;
	max.u32 	%r26, %r2, %r5;
	setp.ge.u32 	%p16, %r26, %r18;
	or.pred  	%p17, %p16, %p15;
	or.pred  	%p18, %p14, %p17;
	shl.b32 	%r27, %r3, 5;
	mov.u32 	%r28, _ZZ30stencil_with_amend_conarseningPfS_jPKiE4curr;
	add.s32 	%r29, %r28, %r27;
	shl.b32 	%r30, %r6, 2;
	add.s32 	%r9, %r29, %r30;
	or.pred  	%p19, %p13, %p18;
	@%p19 bra 	$L__BB3_4;
	mad.lo.s32 	%r31, %r18, %r2, %r5;
	mad.lo.s32 	%r32, %r31, %r18, %r7;
	mul.wide.u32 	%rd9, %r32, 4;
	add.s64 	%rd10, %rd3, %rd9;
	ld.global.f32 	%f21, [%rd10];
	st.shared.f32 	[%r9], %f21;
$L__BB3_4:
	setp.lt.s32 	%p20, %r7, 0;
	setp.eq.s32 	%p21, %r21, 0;
	add.s32 	%r10, %r18, -1;
	mov.u32 	%r33, %tid.z;
	add.s32 	%r34, %r33, -7;
	add.s32 	%r35, %r3, -7;
	min.u32 	%r36, %r34, %r35;
	add.s32 	%r37, %r6, -7;
	min.u32 	%r38, %r37, %r36;
	setp.lt.u32 	%p1, %r38, -6;
	add.s32 	%r11, %r2, 1;
	max.u32 	%r39, %r11, %r5;
	max.u32 	%r40, %r39, %r7;
	setp.ge.u32 	%p22, %r40, %r18;
	or.pred  	%p23, %p22, %p21;
	or.pred  	%p24, %p23, %p20;
	@%p24 bra 	$L__BB3_6;
	mad.lo.s32 	%r41, %r11, %r18, %r5;
	mad.lo.s32 	%r42, %r41, %r18, %r7;
	mul.wide.u32 	%rd11, %r42, 4;
	add.s64 	%rd12, %rd3, %rd11;
	ld.global.f32 	%f139, [%rd12];
$L__BB3_6:
	setp.lt.u32 	%p25, %r5, %r10;
	setp.gt.u32 	%p26, %r21, 1;
	setp.ne.s32 	%p27, %r19, 0;
	bar.sync 	0;
	setp.lt.u32 	%p28, %r2, %r10;
	and.pred  	%p29, %p27, %p28;
	and.pred  	%p30, %p26, %p29;
	and.pred  	%p31, %p30, %p25;
	setp.gt.s32 	%p32, %r7, 0;
	setp.lt.u32 	%p33, %r7, %r10;
	and.pred  	%p34, %p32, %p33;
	and.pred  	%p35, %p31, %p34;
	not.pred 	%p36, %p35;
	or.pred  	%p37, %p36, %p1;
	@%p37 bra 	$L__BB3_8;
	ld.global.u32 	%r43, [%rd2];
	cvt.rn.f32.s32 	%f23, %r43;
	ld.shared.f32 	%f24, [%r9];
	ld.global.u32 	%r44, [%rd2+4];
	cvt.rn.f32.s32 	%f25, %r44;
	mul.f32 	%f26, %f137, %f25;
	fma.rn.f32 	%f27, %f24, %f23, %f26;
	ld.global.u32 	%r45, [%rd2+8];
	cvt.rn.f32.s32 	%f28, %r45;
	fma.rn.f32 	%f29, %f139, %f28, %f27;
	ld.global.u32 	%r46, [%rd2+12];
	cvt.rn.f32.s32 	%f30, %r46;
	ld.shared.f32 	%f31, [%r9+32];
	fma.rn.f32 	%f32, %f31, %f30, %f29;
	ld.global.u32 	%r47, [%rd2+16];
	cvt.rn.f32.s32 	%f33, %r47;
	ld.shared.f32 	%f34, [%r9+-32];
	fma.rn.f32 	%f35, %f34, %f33, %f32;
	ld.global.u32 	%r48, [%rd2+20];
	cvt.rn.f32.s32 	%f36, %r48;
	ld.shared.f32 	%f37, [%r9+4];
	fma.rn.f32 	%f38, %f37, %f36, %f35;
	ld.global.u32 	%r49, [%rd2+24];
	cvt.rn.f32.s32 	%f39, %r49;
	ld.shared.f32 	%f40, [%r9+-4];
	fma.rn.f32 	%f41, %f40, %f39, %f38;
	mad.lo.s32 	%r50, %r2, %r18, %r5;
	mad.lo.s32 	%r51, %r50, %r18, %r7;
	mul.wide.u32 	%rd13, %r51, 4;
	add.s64 	%rd14, %rd1, %rd13;
	st.global.f32 	[%rd14], %f41;
$L__BB3_8:
	setp.lt.s32 	%p38, %r7, 0;
	setp.eq.s32 	%p39, %r21, 0;
	bar.sync 	0;
	ld.shared.f32 	%f5, [%r9];
	st.shared.f32 	[%r9], %f139;
	add.s32 	%r12, %r2, 2;
	max.u32 	%r52, %r12, %r5;
	max.u32 	%r53, %r52, %r7;
	setp.ge.u32 	%p40, %r53, %r18;
	or.pred  	%p41, %p40, %p39;
	or.pred  	%p42, %p41, %p38;
	@%p42 bra 	$L__BB3_10;
	mad.lo.s32 	%r54, %r12, %r18, %r5;
	mad.lo.s32 	%r55, %r54, %r18, %r7;
	mul.wide.u32 	%rd15, %r55, 4;
	add.s64 	%rd16, %rd3, %rd15;
	ld.global.f32 	%f139, [%rd16];
$L__BB3_10:
	setp.gt.u32 	%p43, %r21, 1;
	bar.sync 	0;
	setp.lt.u32 	%p44, %r39, %r10;
	and.pred  	%p45, %p44, %p43;
	setp.gt.s32 	%p46, %r7, 0;
	setp.lt.u32 	%p47, %r7, %r10;
	and.pred  	%p48, %p46, %p47;
	and.pred  	%p49, %p45, %p48;
	not.pred 	%p50, %p49;
	setp.lt.u32 	%p51, %r38, -6;
	or.pred  	%p52, %p50, %p51;
	@%p52 bra 	$L__BB3_12;
	ld.global.u32 	%r66, [%rd2];
	cvt.rn.f32.s32 	%f42, %r66;
	ld.shared.f32 	%f43, [%r9];
	ld.global.u32 	%r67, [%rd2+4];
	cvt.rn.f32.s32 	%f44, %r67;
	mul.f32 	%f45, %f5, %f44;
	fma.rn.f32 	%f46, %f43, %f42, %f45;
	ld.global.u32 	%r68, [%rd2+8];
	cvt.rn.f32.s32 	%f47, %r68;
	fma.rn.f32 	%f48, %f139, %f47, %f46;
	ld.global.u32 	%r69, [%rd2+12];
	cvt.rn.f32.s32 	%f49, %r69;
	ld.shared.f32 	%f50, [%r9+32];
	fma.rn.f32 	%f51, %f50, %f49, %f48;
	ld.global.u32 	%r70, [%rd2+16];
	cvt.rn.f32.s32 	%f52, %r70;
	ld.shared.f32 	%f53, [%r9+-32];
	fma.rn.f32 	%f54, %f53, %f52, %f51;
	ld.global.u32 	%r71, [%rd2+20];
	cvt.rn.f32.s32 	%f55, %r71;
	ld.shared.f32 	%f56, [%r9+4];
	fma.rn.f32 	%f57, %f56, %f55, %f54;
	ld.global.u32 	%r72, [%rd2+24];
	cvt.rn.f32.s32 	%f58, %r72;
	ld.shared.f32 	%f59, [%r9+-4];
	fma.rn.f32 	%f60, %f59, %f58, %f57;
	mad.lo.s32 	%r73, %r11, %r18, %r5;
	mad.lo.s32 	%r74, %r73, %r18, %r7;
	mul.wide.u32 	%rd17, %r74, 4;
	add.s64 	%rd18, %rd1, %rd17;
	st.global.f32 	[%rd18], %f60;
$L__BB3_12:
	setp.lt.s32 	%p53, %r7, 0;
	setp.eq.s32 	%p54, %r21, 0;
	bar.sync 	0;
	ld.shared.f32 	%f8, [%r9];
	st.shared.f32 	[%r9], %f139;
	add.s32 	%r13, %r2, 3;
	max.u32 	%r75, %r13, %r5;
	max.u32 	%r76, %r75, %r7;
	setp.ge.u32 	%p55, %r76, %r18;
	or.pred  	%p56, %p55, %p54;
	or.pred  	%p57, %p56, %p53;
	@%p57 bra 	$L__BB3_14;
	mad.lo.s32 	%r77, %r13, %r18, %r5;
	mad.lo.s32 	%r78, %r77, %r18, %r7;
	mul.wide.u32 	%rd19, %r78, 4;
	add.s64 	%rd20, %rd3, %rd19;
	ld.global.f32 	%f139, [%rd20];
$L__BB3_14:
	setp.gt.u32 	%p58, %r21, 1;
	bar.sync 	0;
	setp.lt.u32 	%p59, %r52, %r10;
	and.pred  	%p60, %p59, %p58;
	setp.gt.s32 	%p61, %r7, 0;
	setp.lt.u32 	%p62, %r7, %r10;
	and.pred  	%p63, %p61, %p62;
	and.pred  	%p64, %p60, %p63;
	not.pred 	%p65, %p64;
	setp.lt.u32 	%p66, %r38, -6;
	or.pred  	%p67, %p65, %p66;
	@%p67 bra 	$L__BB3_16;
	ld.global.u32 	%r89, [%rd2];
	cvt.rn.f32.s32 	%f61, %r89;
	ld.shared.f32 	%f62, [%r9];
	ld.global.u32 	%r90, [%rd2+4];
	cvt.rn.f32.s32 	%f63, %r90;
	mul.f32 	%f64, %f8, %f63;
	fma.rn.f32 	%f65, %f62, %f61, %f64;
	ld.global.u32 	%r91, [%rd2+8];
	cvt.rn.f32.s32 	%f66, %r91;
	fma.rn.f32 	%f67, %f139, %f66, %f65;
	ld.global.u32 	%r92, [%rd2+12];
	cvt.rn.f32.s32 	%f68, %r92;
	ld.shared.f32 	%f69, [%r9+32];
	fma.rn.f32 	%f70, %f69, %f68, %f67;
	ld.global.u32 	%r93, [%rd2+16];
	cvt.rn.f32.s32 	%f71, %r93;
	ld.shared.f32 	%f72, [%r9+-32];
	fma.rn.f32 	%f73, %f72, %f71, %f70;
	ld.global.u32 	%r94, [%rd2+20];
	cvt.rn.f32.s32 	%f74, %r94;
	ld.shared.f32 	%f75, [%r9+4];
	fma.rn.f32 	%f76, %f75, %f74, %f73;
	ld.global.u32 	%r95, [%rd2+24];
	cvt.rn.f32.s32 	%f77, %r95;
	ld.shared.f32 	%f78, [%r9+-4];
	fma.rn.f32 	%f79, %f78, %f77, %f76;
	mad.lo.s32 	%r96, %r12, %r18, %r5;
	mad.lo.s32 	%r97, %r96, %r18, %r7;
	mul.wide.u32 	%rd21, %r97, 4;
	add.s64 	%rd22, %rd1, %rd21;
	st.global.f32 	[%rd22], %f79;
$L__BB3_16:
	setp.lt.s32 	%p68, %r7, 0;
	setp.eq.s32 	%p69, %r21, 0;
	bar.sync 	0;
	ld.shared.f32 	%f11, [%r9];
	st.shared.f32 	[%r9], %f139;
	add.s32 	%r14, %r2, 4;
	max.u32 	%r98, %r14, %r5;
	max.u32 	%r99, %r98, %r7;
	setp.ge.u32 	%p70, %r99, %r18;
	or.pred  	%p71, %p70, %p69;
	or.pred  	%p72, %p71, %p68;
	@%p72 bra 	$L__BB3_18;
	mad.lo.s32 	%r100, %r14, %r18, %r5;
	mad.lo.s32 	%r101, %r100, %r18, %r7;
	mul.wide.u32 	%rd23, %r101, 4;
	add.s64 	%rd24, %rd3, %rd23;
	ld.global.f32 	%f139, [%rd24];
$L__BB3_18:
	setp.gt.u32 	%p73, %r21, 1;
	bar.sync 	0;
	setp.lt.u32 	%p74, %r75, %r10;
	and.pred  	%p75, %p74, %p73;
	setp.gt.s32 	%p76, %r7, 0;
	setp.lt.u32 	%p77, %r7, %r10;
	and.pred  	%p78, %p76, %p77;
	and.pred  	%p79, %p75, %p78;
	not.pred 	%p80, %p79;
	setp.lt.u32 	%p81, %r38, -6;
	or.pred  	%p82, %p80, %p81;
	@%p82 bra 	$L__BB3_20;
	ld.global.u32 	%r112, [%rd2];
	cvt.rn.f32.s32 	%f80, %r112;
	ld.shared.f32 	%f81, [%r9];
	ld.global.u32 	%r113, [%rd2+4];
	cvt.rn.f32.s32 	%f82, %r113;
	mul.f32 	%f83, %f11, %f82;
	fma.rn.f32 	%f84, %f81, %f80, %f83;
	ld.global.u32 	%r114, [%rd2+8];
	cvt.rn.f32.s32 	%f85, %r114;
	fma.rn.f32 	%f86, %f139, %f85, %f84;
	ld.global.u32 	%r115, [%rd2+12];
	cvt.rn.f32.s32 	%f87, %r115;
	ld.shared.f32 	%f88, [%r9+32];
	fma.rn.f32 	%f89, %f88, %f87, %f86;
	ld.global.u32 	%r116, [%rd2+16];
	cvt.rn.f32.s32 	%f90, %r116;
	ld.shared.f32 	%f91, [%r9+-32];
	fma.rn.f32 	%f92, %f91, %f90, %f89;
	ld.global.u32 	%r117, [%rd2+20];
	cvt.rn.f32.s32 	%f93, %r117;
	ld.shared.f32 	%f94, [%r9+4];
	fma.rn.f32 	%f95, %f94, %f93, %f92;
	ld.global.u32 	%r118, [%rd2+24];
	cvt.rn.f32.s32 	%f96, %r118;
	ld.shared.f32 	%f97, [%r9+-4];
	fma.rn.f32 	%f98, %f97, %f96, %f95;
	mad.lo.s32 	%r119, %r13, %r18, %r5;
	mad.lo.s32 	%r120, %r119, %r18, %r7;
	mul.wide.u32 	%rd25, %r120, 4;
	add.s64 	%rd26, %rd1, %rd25;
	st.global.f32 	[%rd26], %f98;
$L__BB3_20:
	setp.lt.s32 	%p83, %r7, 0;
	setp.eq.s32 	%p84, %r21, 0;
	bar.sync 	0;
	ld.shared.f32 	%f14, [%r9];
	st.shared.f32 	[%r9], %f139;
	add.s32 	%r15, %r2, 5;
	max.u32 	%r121, %r15, %r5;
	max.u32 	%r122, %r121, %r7;
	setp.ge.u32 	%p85, %r122, %r18;
	or.pred  	%p86, %p85, %p84;
	or.pred  	%p87, %p86, %p83;
	@%p87 bra 	$L__BB3_22;
	mad.lo.s32 	%r123, %r15, %r18, %r5;
	mad.lo.s32 	%r124, %r123, %r18, %r7;
	mul.wide.u32 	%rd27, %r124, 4;
	add.s64 	%rd28, %rd3, %rd27;
	ld.global.f32 	%f139, [%rd28];
$L__BB3_22:
	setp.gt.u32 	%p88, %r21, 1;
	bar.sync 	0;
	setp.lt.u32 	%p89, %r98, %r10;
	and.pred  	%p90, %p89, %p88;
	setp.gt.s32 	%p91, %r7, 0;
	setp.lt.u32 	%p92, %r7, %r10;
	and.pred  	%p93, %p91, %p92;
	and.pred  	%p94, %p90, %p93;
	not.pred 	%p95, %p94;
	setp.lt.u32 	%p96, %r38, -6;
	or.pred  	%p97, %p95, %p96;
	@%p97 bra 	$L__BB3_24;
	ld.global.u32 	%r135, [%rd2];
	cvt.rn.f32.s32 	%f99, %r135;
	ld.shared.f32 	%f100, [%r9];
	ld.global.u32 	%r136, [%rd2+4];
	cvt.rn.f32.s32 	%f101, %r136;
	mul.f32 	%f102, %f14, %f101;
	fma.rn.f32 	%f103, %f100, %f99, %f102;
	ld.global.u32 	%r137, [%rd2+8];
	cvt.rn.f32.s32 	%f104, %r137;
	fma.rn.f32 	%f105, %f139, %f104, %f103;
	ld.global.u32 	%r138, [%rd2+12];
	cvt.rn.f32.s32 	%f106, %r138;
	ld.shared.f32 	%f107, [%r9+32];
	fma.rn.f32 	%f108, %f107, %f106, %f105;
	ld.global.u32 	%r139, [%rd2+16];
	cvt.rn.f32.s32 	%f109, %r139;
	ld.shared.f32 	%f110, [%r9+-32];
	fma.rn.f32 	%f111, %f110, %f109, %f108;
	ld.global.u32 	%r140, [%rd2+20];
	cvt.rn.f32.s32 	%f112, %r140;
	ld.shared.f32 	%f113, [%r9+4];
	fma.rn.f32 	%f114, %f113, %f112, %f111;
	ld.global.u32 	%r141, [%rd2+24];
	cvt.rn.f32.s32 	%f115, %r141;
	ld.shared.f32 	%f116, [%r9+-4];
	fma.rn.f32 	%f117, %f116, %f115, %f114;
	mad.lo.s32 	%r142, %r14, %r18, %r5;
	mad.lo.s32 	%r143, %r142, %r18, %r7;
	mul.wide.u32 	%rd29, %r143, 4;
	add.s64 	%rd30, %rd1, %rd29;
	st.global.f32 	[%rd30], %f117;
$L__BB3_24:
	setp.lt.s32 	%p98, %r7, 0;
	setp.eq.s32 	%p99, %r21, 0;
	bar.sync 	0;
	ld.shared.f32 	%f17, [%r9];
	st.shared.f32 	[%r9], %f139;
	add.s32 	%r16, %r2, 6;
	max.u32 	%r144, %r16, %r5;
	max.u32 	%r145, %r144, %r7;
	setp.ge.u32 	%p100, %r145, %r18;
	or.pred  	%p101, %p100, %p99;
	or.pred  	%p102, %p101, %p98;
	@%p102 bra 	$L__BB3_26;
	mad.lo.s32 	%r146, %r16, %r18, %r5;
	mad.lo.s32 	%r147, %r146, %r18, %r7;
	mul.wide.u32 	%rd31, %r147, 4;
	add.s64 	%rd32, %rd3, %rd31;
	ld.global.f32 	%f139, [%rd32];
$L__BB3_26:
	setp.gt.u32 	%p103, %r21, 1;
	bar.sync 	0;
	setp.lt.u32 	%p104, %r121, %r10;
	and.pred  	%p105, %p104, %p103;
	setp.gt.s32 	%p106, %r7, 0;
	setp.lt.u32 	%p107, %r7, %r10;
	and.pred  	%p108, %p106, %p107;
	and.pred  	%p109, %p105, %p108;
	not.pred 	%p110, %p109;
	setp.lt.u32 	%p111, %r38, -6;
	or.pred  	%p112, %p110, %p111;
	@%p112 bra 	$L__BB3_28;
	ld.global.u32 	%r158, [%rd2];
	cvt.rn.f32.s32 	%f118, %r158;
	ld.shared.f32 	%f119, [%r9];
	ld.global.u32 	%r159, [%rd2+4];
	cvt.rn.f32.s32 	%f120, %r159;
	mul.f32 	%f121, %f17, %f120;
	fma.rn.f32 	%f122, %f119, %f118, %f121;
	ld.global.u32 	%r160, [%rd2+8];
	cvt.rn.f32.s32 	%f123, %r160;
	fma.rn.f32 	%f124, %f139, %f123, %f122;
	ld.global.u32 	%r161, [%rd2+12];
	cvt.rn.f32.s32 	%f125, %r161;
	ld.shared.f32 	%f126, [%r9+32];
	fma.rn.f32 	%f127, %f126, %f125, %f124;
	ld.global.u32 	%r162, [%rd2+16];
	cvt.rn.f32.s32 	%f128, %r162;
	ld.shared.f32 	%f129, [%r9+-32];
	fma.rn.f32 	%f130, %f129, %f128, %f127;
	ld.global.u32 	%r163, [%rd2+20];
	cvt.rn.f32.s32 	%f131, %r163;
	ld.shared.f32 	%f132, [%r9+4];
	fma.rn.f32 	%f133, %f132, %f131, %f130;
	ld.global.u32 	%r164, [%rd2+24];
	cvt.rn.f32.s32 	%f134, %r164;
	ld.shared.f32 	%f135, [%r9+-4];
	fma.rn.f32 	%f136, %f135, %f134, %f133;
	mad.lo.s32 	%r165, %r15, %r18, %r5;
	mad.lo.s32 	%r166, %r165, %r18, %r7;
	mul.wide.u32 	%rd33, %r166, 4;
	add.s64 	%rd34, %rd1, %rd33;
	st.global.f32 	[%rd34], %f136;
$L__BB3_28:
	bar.sync 	0;
	st.shared.f32 	[%r9], %f139;
	ret;

}


// ===== COMPILED SASS (sm_100) =====

	.target	sm_100

	.elftype	@"ET_EXEC"


//--------------------- .note.nv.tkinfo           --------------------------
	.section	.note.nv.tkinfo,"",@"SHT_NOTE"
	.sectionflags	@"SHF_NOTE_NV_TKINFO"
	.tkinfo
        /*0018*/ 	.word	0x00000002
        /*0030*/ 	.string	""
        /*0030*/ 	.string	"ptxas"
        /*0030*/ 	.string	"Cuda compilation tools, release 13.0, V13.0.88"
        /*0030*/ 	.string	"Build cuda_13.0.r13.0/compiler.36424714_0"
        /*0030*/ 	.string	"-arch sm_100 -m 64 "



//--------------------- .note.nv.cuinfo           --------------------------
	.section	.note.nv.cuinfo,"",@"SHT_NOTE"
	.sectionflags	@"SHF_NOTE_NV_CUINFO"
        /*0018*/ 	.short	0x0002
        /*001a*/ 	.short	0x0064
        /*001c*/ 	.short	0x0082
	.zero		2


//--------------------- .nv.info                  --------------------------
	.section	.nv.info,"",@"SHT_CUDA_INFO"
	.align	4


	//----- nvinfo : EIATTR_REGCOUNT
	.align		4
        /*0000*/ 	.byte	0x04, 0x2f
        /*0002*/ 	.short	(.L_1 - .L_0)
	.align		4
.L_0:
        /*0004*/ 	.word	index@(_Z14stencil_kernelPfS_jPKi)
        /*0008*/ 	.word	0x00000020


	//----- nvinfo : EIATTR_FRAME_SIZE
	.align		4
.L_1:
        /*000c*/ 	.byte	0x04, 0x11
        /*000e*/ 	.short	(.L_3 - .L_2)
	.align		4
.L_2:
        /*0010*/ 	.word	index@(_Z14stencil_kernelPfS_jPKi)
        /*0014*/ 	.word	0x00000000


	//----- nvinfo : EIATTR_REGCOUNT
	.align		4
.L_3:
        /*0018*/ 	.byte	0x04, 0x2f
        /*001a*/ 	.short	(.L_5 - .L_4)
	.align		4
.L_4:
        /*001c*/ 	.word	index@(_Z19stencil_with_tilingPfS_jPKi)
        /*0020*/ 	.word	0x00000019


	//----- nvinfo : EIATTR_FRAME_SIZE
	.align		4
.L_5:
        /*0024*/ 	.byte	0x04, 0x11
        /*0026*/ 	.short	(.L_7 - .L_6)
	.align		4
.L_6:
        /*0028*/ 	.word	index@(_Z19stencil_with_tilingPfS_jPKi)
        /*002c*/ 	.word	0x00000000


	//----- nvinfo : EIATTR_REGCOUNT
	.align		4
.L_7:
        /*0030*/ 	.byte	0x04, 0x2f
        /*0032*/ 	.short	(.L_9 - .L_8)
	.align		4
.L_8:
        /*0034*/ 	.word	index@(_Z23stencil_with_coarseningPfS_jPKi)
        /*0038*/ 	.word	0x00000020


	//----- nvinfo : EIATTR_FRAME_SIZE
	.align		4
.L_9:
        /*003c*/ 	.byte	0x04, 0x11
        /*003e*/ 	.short	(.L_11 - .L_10)
	.align		4
.L_10:
        /*0040*/ 	.word	index@(_Z23stencil_with_coarseningPfS_jPKi)
        /*0044*/ 	.word	0x00000000


	//----- nvinfo : EIATTR_REGCOUNT
	.align		4
.L_11:
        /*0048*/ 	.byte	0x04, 0x2f
        /*004a*/ 	.short	(.L_13 - .L_12)
	.align		4
.L_12:
        /*004c*/ 	.word	index@(_Z30stencil_with_amend_conarseningPfS_jPKi)
        /*0050*/ 	.word	0x00000020


	//----- nvinfo : EIATTR_FRAME_SIZE
	.align		4
.L_13:
        /*0054*/ 	.byte	0x04, 0x11
        /*0056*/ 	.short	(.L_15 - .L_14)
	.align		4
.L_14:
        /*0058*/ 	.word	index@(_Z30stencil_with_amend_conarseningPfS_jPKi)
        /*005c*/ 	.word	0x00000000


	//----- nvinfo : EIATTR_MIN_STACK_SIZE
	.align		4
.L_15:
        /*0060*/ 	.byte	0x04, 0x12
        /*0062*/ 	.short	(.L_17 - .L_16)
	.align		4
.L_16:
        /*0064*/ 	.word	index@(_Z30stencil_with_amend_conarseningPfS_jPKi)
        /*0068*/ 	.word	0x00000000


	//----- nvinfo : EIATTR_MIN_STACK_SIZE
	.align		4
.L_17:
        /*006c*/ 	.byte	0x04, 0x12
        /*006e*/ 	.short	(.L_19 - .L_18)
	.align		4
.L_18:
        /*0070*/ 	.word	index@(_Z23stencil_with_coarseningPfS_jPKi)
        /*0074*/ 	.word	0x00000000


	//----- nvinfo : EIATTR_MIN_STACK_SIZE
	.align		4
.L_19:
        /*0078*/ 	.byte	0x04, 0x12
        /*007a*/ 	.short	(.L_21 - .L_20)
	.align		4
.L_20:
        /*007c*/ 	.word	index@(_Z19stencil_with_tilingPfS_jPKi)
        /*0080*/ 	.word	0x00000000


	//----- nvinfo : EIATTR_MIN_STACK_SIZE
	.align		4
.L_21:
        /*0084*/ 	.byte	0x04, 0x12
        /*0086*/ 	.short	(.L_23 - .L_22)
	.align		4
.L_22:
        /*0088*/ 	.word	index@(_Z14stencil_kernelPfS_jPKi)
        /*008c*/ 	.word	0x00000000
.L_23:


//--------------------- .nv.compat                --------------------------
	.section	.nv.compat,"",@"SHT_CUDA_COMPAT_INFO"
	.align	4
        /*0000*/ 	.byte	0x02, 0x09, 0x00, 0x00, 0x02, 0x02, 0x01, 0x00, 0x02, 0x05, 0x05, 0x00, 0x03, 0x07, 0x01, 0x01
        /*0010*/ 	.byte	0x02, 0x03, 0x00, 0x00, 0x02, 0x06, 0x01, 0x00, 0x04, 0x0b, 0x08, 0x00, 0x09, 0x00, 0x00, 0x00
        /*0020*/ 	.byte	0x00, 0x00, 0x00, 0x00


//--------------------- .nv.info._Z30stencil_with_amend_conarseningPfS_jPKi --------------------------
	.section	.nv.info._Z30stencil_with_amend_conarseningPfS_jPKi,"",@"SHT_CUDA_INFO"
	.sectionflags	@""
	.align	4


	//----- nvinfo : EIATTR_CUDA_API_VERSION
	.align		4
        /*0000*/ 	.byte	0x04, 0x37
        /*0002*/ 	.short	(.L_25 - .L_24)
.L_24:
        /*0004*/ 	.word	0x00000082


	//----- nvinfo : EIATTR_KPARAM_INFO
	.align		4
.L_25:
        /*0008*/ 	.byte	0x04, 0x17
        /*000a*/ 	.short	(.L_27 - .L_26)
.L_26:
        /*000c*/ 	.word	0x00000000
        /*0010*/ 	.short	0x0003
        /*0012*/ 	.short	0x0018
        /*0014*/ 	.byte	0x00, 0xf5, 0x21, 0x00


	//----- nvinfo : EIATTR_KPARAM_INFO
	.align		4
.L_27:
        /*0018*/ 	.byte	0x04, 0x17
        /*001a*/ 	.short	(.L_29 - .L_28)
.L_28:
        /*001c*/ 	.word	0x00000000
        /*0020*/ 	.short	0x0002
        /*0022*/ 	.short	0x0010
        /*0024*/ 	.byte	0x00, 0xf0, 0x11, 0x00


	//----- nvinfo : EIATTR_KPARAM_INFO
	.align		4
.L_29:
        /*0028*/ 	.byte	0x04, 0x17
        /*002a*/ 	.short	(.L_31 - .L_30)
.L_30:
        /*002c*/ 	.word	0x00000000
        /*0030*/ 	.short	0x0001
        /*0032*/ 	.short	0x0008
        /*0034*/ 	.byte	0x00, 0xf5, 0x21, 0x00


	//----- nvinfo : EIATTR_KPARAM_INFO
	.align		4
.L_31:
        /*0038*/ 	.byte	0x04, 0x17
        /*003a*/ 	.short	(.L_33 - .L_32)
.L_32:
        /*003c*/ 	.word	0x00000000
        /*0040*/ 	.short	0x0000
        /*0042*/ 	.short	0x0000
        /*0044*/ 	.byte	0x00, 0xf5, 0x21, 0x00


	//----- nvinfo : EIATTR_SPARSE_MMA_MASK
	.align		4
.L_33:
        /*0048*/ 	.byte	0x03, 0x50
        /*004a*/ 	.short	0x0000


	//----- nvinfo : EIATTR_MAXREG_COUNT
	.align		4
        /*004c*/ 	.byte	0x03, 0x1b
        /*004e*/ 	.short	0x00ff


	//----- nvinfo : EIATTR_NUM_BARRIERS
	.align		4
        /*0050*/ 	.byte	0x02, 0x4c
        /*0052*/ 	.byte	0x01
	.zero		1


	//----- nvinfo : EIATTR_MERCURY_ISA_VERSION
	.align		4
        /*0054*/ 	.byte	0x03, 0x5f
        /*0056*/ 	.short	0x0101


	//----- nvinfo : EIATTR_VRC_CTA_INIT_COUNT
	.align		4
        /*0058*/ 	.byte	0x02, 0x4a
	.zero		1
	.zero		1


	//----- nvinfo : EIATTR_EXIT_INSTR_OFFSETS
	.align		4
        /*005c*/ 	.byte	0x04, 0x1c
        /*005e*/ 	.short	(.L_35 - .L_34)


	//   ....[0]....
.L_34:
        /*0060*/ 	.word	0x00001690


	//----- nvinfo : EIATTR_CRS_STACK_SIZE
	.align		4
.L_35:
        /*0064*/ 	.byte	0x04, 0x1e
        /*0066*/ 	.short	(.L_37 - .L_36)
.L_36:
        /*0068*/ 	.word	0x00000000


	//----- nvinfo : EIATTR_CBANK_PARAM_SIZE
	.align		4
.L_37:
        /*006c*/ 	.byte	0x03, 0x19
        /*006e*/ 	.short	0x0020


	//----- nvinfo : EIATTR_PARAM_CBANK
	.align		4
        /*0070*/ 	.byte	0x04, 0x0a
        /*0072*/ 	.short	(.L_39 - .L_38)
	.align		4
.L_38:
        /*0074*/ 	.word	index@(.nv.constant0._Z30stencil_with_amend_conarseningPfS_jPKi)
        /*0078*/ 	.short	0x0380
        /*007a*/ 	.short	0x0020


	//----- nvinfo : EIATTR_SW_WAR
	.align		4
.L_39:
        /*007c*/ 	.byte	0x04, 0x36
        /*007e*/ 	.short	(.L_41 - .L_40)
.L_40:
        /*0080*/ 	.word	0x00000008
.L_41:


//--------------------- .nv.info._Z23stencil_with_coarseningPfS_jPKi --------------------------
	.section	.nv.info._Z23stencil_with_coarseningPfS_jPKi,"",@"SHT_CUDA_INFO"
	.sectionflags	@""
	.align	4


	//----- nvinfo : EIATTR_CUDA_API_VERSION
	.align		4
        /*0000*/ 	.byte	0x04, 0x37
        /*0002*/ 	.short	(.L_43 - .L_42)
.L_42:
        /*0004*/ 	.word	0x00000082


	//----- nvinfo : EIATTR_KPARAM_INFO
	.align		4
.L_43:
        /*0008*/ 	.byte	0x04, 0x17
        /*000a*/ 	.short	(.L_45 - .L_44)
.L_44:
        /*000c*/ 	.word	0x00000000
        /*0010*/ 	.short	0x0003
        /*0012*/ 	.short	0x0018
        /*0014*/ 	.byte	0x00, 0xf5, 0x21, 0x00


	//----- nvinfo : EIATTR_KPARAM_INFO
	.align		4
.L_45:
        /*0018*/ 	.byte	0x04, 0x17
        /*001a*/ 	.short	(.L_47 - .L_46)
.L_46:
        /*001c*/ 	.word	0x00000000
        /*0020*/ 	.short	0x0002
        /*0022*/ 	.short	0x0010
        /*0024*/ 	.byte	0x00, 0xf0, 0x11, 0x00


	//----- nvinfo : EIATTR_KPARAM_INFO
	.align		4
.L_47:
        /*0028*/ 	.byte	0x04, 0x17
        /*002a*/ 	.short	(.L_49 - .L_48)
.L_48:
        /*002c*/ 	.word	0x00000000
        /*0030*/ 	.short	0x0001
        /*0032*/ 	.short	0x0008
        /*0034*/ 	.byte	0x00, 0xf5, 0x21, 0x00


	//----- nvinfo : EIATTR_KPARAM_INFO
	.align		4
.L_49:
        /*0038*/ 	.byte	0x04, 0x17
        /*003a*/ 	.short	(.L_51 - .L_50)
.L_50:
        /*003c*/ 	.word	0x00000000
        /*0040*/ 	.short	0x0000
        /*0042*/ 	.short	0x0000
        /*0044*/ 	.byte	0x00, 0xf5, 0x21, 0x00


	//----- nvinfo : EIATTR_SPARSE_MMA_MASK
	.align		4
.L_51:
        /*0048*/ 	.byte	0x03, 0x50
        /*004a*/ 	.short	0x0000


	//----- nvinfo : EIATTR_MAXREG_COUNT
	.align		4
        /*004c*/ 	.byte	0x03, 0x1b
        /*004e*/ 	.short	0x00ff


	//----- nvinfo : EIATTR_NUM_BARRIERS
	.align		4
        /*0050*/ 	.byte	0x02, 0x4c
        /*0052*/ 	.byte	0x01
	.zero		1


	//----- nvinfo : EIATTR_MERCURY_ISA_VERSION
	.align		4
        /*0054*/ 	.byte	0x03, 0x5f
        /*0056*/ 	.short	0x0101


	//----- nvinfo : EIATTR_VRC_CTA_INIT_COUNT
	.align		4
        /*0058*/ 	.byte	0x02, 0x4a
	.zero		1
	.zero		1


	//----- nvinfo : EIATTR_EXIT_INSTR_OFFSETS
	.align		4
        /*005c*/ 	.byte	0x04, 0x1c
        /*005e*/ 	.short	(.L_53 - .L_52)


	//   ....[0]....
.L_52:
        /*0060*/ 	.word	0x00001a80


	//----- nvinfo : EIATTR_CRS_STACK_SIZE
	.align		4
.L_53:
        /*0064*/ 	.byte	0x04, 0x1e
        /*0066*/ 	.short	(.L_55 - .L_54)
.L_54:
        /*0068*/ 	.word	0x00000000


	//----- nvinfo : EIATTR_CBANK_PARAM_SIZE
	.align		4
.L_55:
        /*006c*/ 	.byte	0x03, 0x19
        /*006e*/ 	.short	0x0020


	//----- nvinfo : EIATTR_PARAM_CBANK
	.align		4
        /*0070*/ 	.byte	0x04, 0x0a
        /*0072*/ 	.short	(.L_57 - .L_56)
	.align		4
.L_56:
        /*0074*/ 	.word	index@(.nv.constant0._Z23stencil_with_coarseningPfS_jPKi)
        /*0078*/ 	.short	0x0380
        /*007a*/ 	.short	0x0020


	//----- nvinfo : EIATTR_SW_WAR
	.align		4
.L_57:
        /*007c*/ 	.byte	0x04, 0x36
        /*007e*/ 	.short	(.L_59 - .L_58)
.L_58:
        /*0080*/ 	.word	0x00000008
.L_59:


//--------------------- .nv.info._Z19stencil_with_tilingPfS_jPKi --------------------------
	.section	.nv.info._Z19stencil_with_tilingPfS_jPKi,"",@"SHT_CUDA_INFO"
	.sectionflags	@""
	.align	4


	//----- nvinfo : EIATTR_CUDA_API_VERSION
	.align		4
        /*0000*/ 	.byte	0x04, 0x37
        /*0002*/ 	.short	(.L_61 - .L_60)
.L_60:
        /*0004*/ 	.word	0x00000082


	//----- nvinfo : EIATTR_KPARAM_INFO
	.align		4
.L_61:
        /*0008*/ 	.byte	0x04, 0x17
        /*000a*/ 	.short	(.L_63 - .L_62)
.L_62:
        /*000c*/ 	.word	0x00000000
        /*0010*/ 	.short	0x0003
        /*0012*/ 	.short	0x0018
        /*0014*/ 	.byte	0x00, 0xf5, 0x21, 0x00


	//----- nvinfo : EIATTR_KPARAM_INFO
	.align		4
.L_63:
        /*0018*/ 	.byte	0x04, 0x17
        /*001a*/ 	.short	(.L_65 - .L_64)
.L_64:
        /*001c*/ 	.word	0x00000000
        /*0020*/ 	.short	0x0002
        /*0022*/ 	.short	0x0010
        /*0024*/ 	.byte	0x00, 0xf0, 0x11, 0x00


	//----- nvinfo : EIATTR_KPARAM_INFO
	.align		4
.L_65:
        /*0028*/ 	.byte	0x04, 0x17
        /*002a*/ 	.short	(.L_67 - .L_66)
.L_66:
        /*002c*/ 	.word	0x00000000
        /*0030*/ 	.short	0x0001
        /*0032*/ 	.short	0x0008
        /*0034*/ 	.byte	0x00, 0xf5, 0x21, 0x00


	//----- nvinfo : EIATTR_KPARAM_INFO
	.align		4
.L_67:
        /*0038*/ 	.byte	0x04, 0x17
        /*003a*/ 	.short	(.L_69 - .L_68)
.L_68:
        /*003c*/ 	.word	0x00000000
        /*0040*/ 	.short	0x0000
        /*0042*/ 	.short	0x0000
        /*0044*/ 	.byte	0x00, 0xf5, 0x21, 0x00


	//----- nvinfo : EIATTR_SPARSE_MMA_MASK
	.align		4
.L_69:
        /*0048*/ 	.byte	0x03, 0x50
        /*004a*/ 	.short	0x0000


	//----- nvinfo : EIATTR_MAXREG_COUNT
	.align		4
        /*004c*/ 	.byte	0x03, 0x1b
        /*004e*/ 	.short	0x00ff


	//----- nvinfo : EIATTR_NUM_BARRIERS
	.align		4
        /*0050*/ 	.byte	0x02, 0x4c
        /*0052*/ 	.byte	0x01
	.zero		1


	//----- nvinfo : EIATTR_MERCURY_ISA_VERSION
	.align		4
        /*0054*/ 	.byte	0x03, 0x5f
        /*0056*/ 	.short	0x0101


	//----- nvinfo : EIATTR_VRC_CTA_INIT_COUNT
	.align		4
        /*0058*/ 	.byte	0x02, 0x4a
	.zero		1
	.zero		1


	//----- nvinfo : EIATTR_EXIT_INSTR_OFFSETS
	.align		4
        /*005c*/ 	.byte	0x04, 0x1c
        /*005e*/ 	.short	(.L_71 - .L_70)


	//   ....[0]....
.L_70:
        /*0060*/ 	.word	0x00000290


	//   ....[1]....
        /*0064*/ 	.word	0x000002e0


	//   ....[2]....
        /*0068*/ 	.word	0x00000510


	//----- nvinfo : EIATTR_CBANK_PARAM_SIZE
	.align		4
.L_71:
        /*006c*/ 	.byte	0x03, 0x19
        /*006e*/ 	.short	0x0020


	//----- nvinfo : EIATTR_PARAM_CBANK
	.align		4
        /*0070*/ 	.byte	0x04, 0x0a
        /*0072*/ 	.short	(.L_73 - .L_72)
	.align		4
.L_72:
        /*0074*/ 	.word	index@(.nv.constant0._Z19stencil_with_tilingPfS_jPKi)
        /*0078*/ 	.short	0x0380
        /*007a*/ 	.short	0x0020


	//----- nvinfo : EIATTR_SW_WAR
	.align		4
.L_73:
        /*007c*/ 	.byte	0x04, 0x36
        /*007e*/ 	.short	(.L_75 - .L_74)
.L_74:
        /*0080*/ 	.word	0x00000008
.L_75:


//--------------------- .nv.info._Z14stencil_kernelPfS_jPKi --------------------------
	.section	.nv.info._Z14stencil_kernelPfS_jPKi,"",@"SHT_CUDA_INFO"
	.sectionflags	@""
	.align	4


	//----- nvinfo : EIATTR_CUDA_API_VERSION
	.align		4
        /*0000*/ 	.byte	0x04, 0x37
        /*0002*/ 	.short	(.L_77 - .L_76)
.L_76:
        /*0004*/ 	.word	0x00000082


	//----- nvinfo : EIATTR_KPARAM_INFO
	.align		4
.L_77:
        /*0008*/ 	.byte	0x04, 0x17
        /*000a*/ 	.short	(.L_79 - .L_78)
.L_78:
        /*000c*/ 	.word	0x00000000
        /*0010*/ 	.short	0x0003
        /*0012*/ 	.short	0x0018
        /*0014*/ 	.byte	0x00, 0xf5, 0x21, 0x00


	//----- nvinfo : EIATTR_KPARAM_INFO
	.align		4
.L_79:
        /*0018*/ 	.byte	0x04, 0x17
        /*001a*/ 	.short	(.L_81 - .L_80)
.L_80:
        /*001c*/ 	.word	0x00000000
        /*0020*/ 	.short	0x0002
        /*0022*/ 	.short	0x0010
        /*0024*/ 	.byte	0x00, 0xf0, 0x11, 0x00


	//----- nvinfo : EIATTR_KPARAM_INFO
	.align		4
.L_81:
        /*0028*/ 	.byte	0x04, 0x17
        /*002a*/ 	.short	(.L_83 - .L_82)
.L_82:
        /*002c*/ 	.word	0x00000000
        /*0030*/ 	.short	0x0001
        /*0032*/ 	.short	0x0008
        /*0034*/ 	.byte	0x00, 0xf5, 0x21, 0x00


	//----- nvinfo : EIATTR_KPARAM_INFO
	.align		4
.L_83:
        /*0038*/ 	.byte	0x04, 0x17
        /*003a*/ 	.short	(.L_85 - .L_84)
.L_84:
        /*003c*/ 	.word	0x00000000
        /*0040*/ 	.short	0x0000
        /*0042*/ 	.short	0x0000
        /*0044*/ 	.byte	0x00, 0xf5, 0x21, 0x00


	//----- nvinfo : EIATTR_SPARSE_MMA_MASK
	.align		4
.L_85:
        /*0048*/ 	.byte	0x03, 0x50
        /*004a*/ 	.short	0x0000


	//----- nvinfo : EIATTR_MAXREG_COUNT
	.align		4
        /*004c*/ 	.byte	0x03, 0x1b
        /*004e*/ 	.short	0x00ff


	//----- nvinfo : EIATTR_MERCURY_ISA_VERSION
	.align		4
        /*0050*/ 	.byte	0x03, 0x5f
        /*0052*/ 	.short	0x0101


	//----- nvinfo : EIATTR_VRC_CTA_INIT_COUNT
	.align		4
        /*0054*/ 	.byte	0x02, 0x4a
	.zero		1
	.zero		1


	//----- nvinfo : EIATTR_EXIT_INSTR_OFFSETS
	.align		4
        /*0058*/ 	.byte	0x04, 0x1c
        /*005a*/ 	.short	(.L_87 - .L_86)


	//   ....[0]....
.L_86:
        /*005c*/ 	.word	0x00000150


	//   ....[1]....
        /*0060*/ 	.word	0x000004e0


	//----- nvinfo : EIATTR_CBANK_PARAM_SIZE
	.align		4
.L_87:
        /*0064*/ 	.byte	0x03, 0x19
        /*0066*/ 	.short	0x0020


	//----- nvinfo : EIATTR_PARAM_CBANK
	.align		4
        /*0068*/ 	.byte	0x04, 0x0a
        /*006a*/ 	.short	(.L_89 - .L_88)
	.align		4
.L_88:
        /*006c*/ 	.word	index@(.nv.constant0._Z14stencil_kernelPfS_jPKi)
        /*0070*/ 	.short	0x0380
        /*0072*/ 	.short	0x0020


	//----- nvinfo : EIATTR_SW_WAR
	.align		4
.L_89:
        /*0074*/ 	.byte	0x04, 0x36
        /*0076*/ 	.short	(.L_91 - .L_90)
.L_90:
        /*0078*/ 	.word	0x00000008
.L_91:


//--------------------- .nv.callgraph             --------------------------
	.section	.nv.callgraph,"",@"SHT_CUDA_CALLGRAPH"
	.align	4
	.sectionentsize	8
	.align		4
        /*0000*/ 	.word	0x00000000
	.align		4
        /*0004*/ 	.word	0xffffffff
	.align		4
        /*0008*/ 	.word	0x00000000
	.align		4
        /*000c*/ 	.word	0xfffffffe
	.align		4
        /*0010*/ 	.word	0x00000000
	.align		4
        /*0014*/ 	.word	0xfffffffd
	.align		4
        /*0018*/ 	.word	0x00000000
	.align		4
        /*001c*/ 	.word	0xfffffffc


//--------------------- .text._Z30stencil_with_amend_conarseningPfS_jPKi --------------------------
	.section	.text._Z30stencil_with_amend_conarseningPfS_jPKi,"ax",@progbits
	.align	128
        .global         _Z30stencil_with_amend_conarseningPfS_jPKi
        .type           _Z30stencil_with_amend_conarseningPfS_jPKi,@function
        .size           _Z30stencil_with_amend_conarseningPfS_jPKi,(.L_x_28 - _Z30stencil_with_amend_conarseningPfS_jPKi)
        .other          _Z30stencil_with_amend_conarseningPfS_jPKi,@"STO_CUDA_ENTRY STV_DEFAULT"
_Z30stencil_with_amend_conarseningPfS_jPKi:
.text._Z30stencil_with_amend_conarseningPfS_jPKi:
[----:B------:R-:W-:Y:S01]  /*0000*/  LDC R1, c[0x0][0x37c] ;  /* 0x0000df00ff017b82 */ /* 0x000fe20000000800 */
[----:B------:R-:W0:Y:S07]  /*0010*/  S2R R3, SR_CTAID.Y ;  /* 0x0000000000037919 */ /* 0x000e2e0000002600 */
[----:B------:R-:W1:Y:S01]  /*0020*/  S2UR UR5, SR_CTAID.Z ;  /* 0x00000000000579c3 */ /* 0x000e620000002700 */
[----:B------:R-:W2:Y:S01]  /*0030*/  LDCU.64 UR10, c[0x0][0x358] ;  /* 0x00006b00ff0a77ac */ /* 0x000ea20008000a00 */
[----:B------:R-:W0:Y:S01]  /*0040*/  S2R R12, SR_TID.Y ;  /* 0x00000000000c7919 */ /* 0x000e220000002200 */
[----:B------:R-:W3:Y:S05]  /*0050*/  S2R R17, SR_TID.X ;  /* 0x0000000000117919 */ /* 0x000eea0000002100 */
[----:B------:R-:W4:Y:S01]  /*0060*/  LDC R0, c[0x0][0x390] ;  /* 0x0000e400ff007b82 */ /* 0x000f220000000800 */
[----:B------:R-:W3:Y:S01]  /*0070*/  S2R R4, SR_CTAID.X ;  /* 0x0000000000047919 */ /* 0x000ee20000002500 */
[----:B-1----:R-:W-:-:S04]  /*0080*/  UIMAD UR4, UR5, 0x6, URZ ;  /* 0x00000006050478a4 */ /* 0x002fc8000f8e02ff */
[----:B------:R-:W-:Y:S01]  /*0090*/  UIADD3 UR8, UPT, UPT, UR4, 0x1, URZ ;  /* 0x0000000104087890 */ /* 0x000fe2000fffe0ff */
[----:B0-----:R-:W-:-:S04]  /*00a0*/  IMAD R14, R3, 0x6, R12 ;  /* 0x00000006030e7824 */ /* 0x001fc800078e020c */
[C---:B------:R-:W-:Y:S01]  /*00b0*/  VIADD R3, R14.reuse, 0xffffffff ;  /* 0xffffffff0e037836 */ /* 0x040fe20000000000 */
[----:B------:R-:W-:Y:S01]  /*00c0*/  ISETP.NE.AND P0, PT, R14, RZ, PT ;  /* 0x000000ff0e00720c */ /* 0x000fe20003f05270 */
[----:B---3--:R-:W-:-:S03]  /*00d0*/  IMAD R5, R4, 0x6, R17 ;  /* 0x0000000604057824 */ /* 0x008fc600078e0211 */
[C---:B------:R-:W-:Y:S02]  /*00e0*/  VIMNMX.U32 R7, PT, PT, R3.reuse, UR4, !PT ;  /* 0x0000000403077c48 */ /* 0x040fe4000ffe0000 */
[----:B------:R-:W-:Y:S01]  /*00f0*/  VIMNMX.U32 R15, PT, PT, R3, UR8, !PT ;  /* 0x00000008030f7c48 */ /* 0x000fe2000ffe0000 */
[----:B------:R-:W-:Y:S01]  /*0100*/  VIADD R5, R5, 0xffffffff ;  /* 0xffffffff05057836 */ /* 0x000fe20000000000 */
[----:B----4-:R-:W-:-:S04]  /*0110*/  ISETP.GE.U32.OR P1, PT, R7, R0, !P0 ;  /* 0x000000000700720c */ /* 0x010fc80004726470 */
[C---:B------:R-:W-:Y:S02]  /*0120*/  ISETP.LT.OR P1, PT, R5.reuse, RZ, P1 ;  /* 0x000000ff0500720c */ /* 0x040fe40000f21670 */
[C---:B------:R-:W-:Y:S02]  /*0130*/  VIMNMX.U32 R7, PT, PT, R5.reuse, R15, !PT ;  /* 0x0000000f05077248 */ /* 0x040fe40007fe0000 */
[-C--:B------:R-:W-:Y:S02]  /*0140*/  ISETP.GE.U32.OR P3, PT, R5, R0.reuse, P1 ;  /* 0x000000000500720c */ /* 0x080fe40000f66470 */
[----:B------:R-:W-:-:S04]  /*0150*/  ISETP.GE.U32.OR P1, PT, R7, R0, !P0 ;  /* 0x000000000700720c */ /* 0x000fc80004726470 */
[----:B------:R-:W-:-:S07]  /*0160*/  ISETP.LT.OR P1, PT, R5, RZ, P1 ;  /* 0x000000ff0500720c */ /* 0x000fce0000f21670 */
[----:B------:R-:W0:Y:S01]  /*0170*/  @!P3 LDC.64 R18, c[0x0][0x380] ;  /* 0x0000e000ff12bb82 */ /* 0x000e220000000a00 */
[----:B------:R-:W-:-:S04]  /*0180*/  @!P3 IMAD R4, R0, UR4, R3 ;  /* 0x000000040004bc24 */ /* 0x000fc8000f8e0203 */
[----:B------:R-:W-:Y:S02]  /*0190*/  @!P3 IMAD R9, R4, R0, R5 ;  /* 0x000000000409b224 */ /* 0x000fe400078e0205 */
[----:B------:R-:W-:Y:S01]  /*01a0*/  @!P1 IMAD R4, R0, UR8, R3 ;  /* 0x0000000800049c24 */ /* 0x000fe2000f8e0203 */
[----:B------:R-:W1:Y:S01]  /*01b0*/  @!P1 LDC.64 R6, c[0x0][0x380] ;  /* 0x0000e000ff069b82 */ /* 0x000e620000000a00 */
[----:B0-----:R-:W-:-:S06]  /*01c0*/  @!P3 IMAD.WIDE.U32 R18, R9, 0x4, R18 ;  /* 0x000000040912b825 */ /* 0x001fcc00078e0012 */
[----:B--2---:R-:W2:Y:S01]  /*01d0*/  @!P3 LDG.E R18, desc[UR10][R18.64] ;  /* 0x0000000a1212b981 */ /* 0x004ea2000c1e1900 */
[----:B------:R-:W-:-:S04]  /*01e0*/  @!P1 IMAD R9, R4, R0, R5 ;  /* 0x0000000004099224 */ /* 0x000fc800078e0205 */
[----:B-1----:R-:W-:Y:S01]  /*01f0*/  @!P1 IMAD.WIDE.U32 R6, R9, 0x4, R6 ;  /* 0x0000000409069825 */ /* 0x002fe200078e0006 */
[----:B------:R-:W-:-:S04]  /*0200*/  UIADD3 UR7, UPT, UPT, UR4, -0x1, URZ ;  /* 0xffffffff04077890 */ /* 0x000fc8000fffe0ff */
[----:B------:R0:W5:Y:S01]  /*0210*/  @!P1 LDG.E R2, desc[UR10][R6.64] ;  /* 0x0000000a06029981 */ /* 0x000162000c1e1900 */
[----:B------:R-:W-:Y:S01]  /*0220*/  ISETP.EQ.OR P1, PT, RZ, UR5, !P0 ;  /* 0x00000005ff007c0c */ /* 0x000fe2000c722670 */
[----:B------:R-:W-:Y:S01]  /*0230*/  UIADD3 UR9, UPT, UPT, UR4, 0x2, URZ ;  /* 0x0000000204097890 */ /* 0x000fe2000fffe0ff */
[----:B------:R-:W1:Y:S01]  /*0240*/  S2UR UR6, SR_CgaCtaId ;  /* 0x00000000000679c3 */ /* 0x000e620000008800 */
[----:B------:R-:W3:Y:S01]  /*0250*/  S2R R20, SR_TID.Z ;  /* 0x0000000000147919 */ /* 0x000ee20000002300 */
[----:B------:R-:W-:-:S03]  /*0260*/  ISETP.LE.U32.OR P1, PT, R0, UR7, P1 ;  /* 0x0000000700007c0c */ /* 0x000fc60008f23470 */
[C---:B------:R-:W-:Y:S02]  /*0270*/  VIMNMX.U32 R4, PT, PT, R3.reuse, UR9, !PT ;  /* 0x0000000903047c48 */ /* 0x040fe4000ffe0000 */
[----:B------:R-:W-:Y:S01]  /*0280*/  ISETP.GE.U32.OR P1, PT, R3, R0, P1 ;  /* 0x000000000300720c */ /* 0x000fe20000f26470 */
[----:B0-----:R-:W-:Y:S01]  /*0290*/  VIADD R6, R0, 0xffffffff ;  /* 0xffffffff00067836 */ /* 0x001fe20000000000 */
[C---:B------:R-:W-:Y:S01]  /*02a0*/  VIMNMX.U32 R9, PT, PT, R5.reuse, R4, !PT ;  /* 0x0000000405097248 */ /* 0x040fe20007fe0000 */
[----:B------:R-:W-:Y:S01]  /*02b0*/  VIADD R7, R12, 0xfffffff9 ;  /* 0xfffffff90c077836 */ /* 0x000fe20000000000 */
[C---:B------:R-:W-:Y:S02]  /*02c0*/  ISETP.LT.OR P1, PT, R5.reuse, RZ, P1 ;  /* 0x000000ff0500720c */ /* 0x040fe40000f21670 */
[----:B------:R-:W-:Y:S02]  /*02d0*/  ISETP.LE.U32.AND P4, PT, R6, UR4, PT ;  /* 0x0000000406007c0c */ /* 0x000fe4000bf83070 */
[----:B------:R-:W-:-:S02]  /*02e0*/  ISETP.GE.U32.OR P2, PT, R5, R0, P1 ;  /* 0x000000000500720c */ /* 0x000fc40000f46470 */
[----:B------:R-:W-:Y:S02]  /*02f0*/  ISETP.GE.U32.OR P1, PT, R9, R0, !P0 ;  /* 0x000000000900720c */ /* 0x000fe40004726470 */
[----:B------:R-:W-:Y:S01]  /*0300*/  ISETP.NE.AND P4, PT, RZ, UR5, !P4 ;  /* 0x00000005ff007c0c */ /* 0x000fe2000e785270 */
[----:B------:R-:W-:Y:S01]  /*0310*/  UMOV UR5, 0x400 ;  /* 0x0000040000057882 */ /* 0x000fe20000000000 */
[C---:B------:R-:W-:Y:S02]  /*0320*/  ISETP.LT.OR P1, PT, R5.reuse, RZ, P1 ;  /* 0x000000ff0500720c */ /* 0x040fe40000f21670 */
[CC--:B------:R-:W-:Y:S01]  /*0330*/  ISETP.GE.U32.AND P5, PT, R5.reuse, R6.reuse, PT ;  /* 0x000000060500720c */ /* 0x0c0fe20003fa6070 */
[----:B-1----:R-:W-:Y:S01]  /*0340*/  ULEA UR5, UR6, UR5, 0x18 ;  /* 0x0000000506057291 */ /* 0x002fe2000f8ec0ff */
[----:B------:R-:W-:Y:S02]  /*0350*/  ISETP.GT.U32.AND P4, PT, R14, 0x1, P4 ;  /* 0x000000010e00780c */ /* 0x000fe40002784070 */
[----:B------:R-:W-:Y:S01]  /*0360*/  ISETP.GT.AND P5, PT, R5, RZ, !P5 ;  /* 0x000000ff0500720c */ /* 0x000fe20006fa4270 */
[----:B------:R-:W0:Y:S01]  /*0370*/  @!P2 LDC.64 R8, c[0x0][0x380] ;  /* 0x0000e000ff08ab82 */ /* 0x000e220000000a00 */
[----:B------:R-:W-:-:S02]  /*0380*/  ISETP.LT.U32.AND P4, PT, R3, R6, P4 ;  /* 0x000000060300720c */ /* 0x000fc40002781070 */
[----:B---3--:R-:W-:Y:S01]  /*0390*/  VIADDMNMX.U32 R20, R20, 0xfffffff9, R7, PT ;  /* 0xfffffff914147846 */ /* 0x008fe20003800007 */
[----:B------:R-:W-:Y:S01]  /*03a0*/  @!P2 IMAD R7, R0, UR7, R3 ;  /* 0x000000070007ac24 */ /* 0x000fe2000f8e0203 */
[----:B------:R-:W-:-:S03]  /*03b0*/  PLOP3.LUT P4, PT, P4, P5, PT, 0x80, 0x8 ;  /* 0x000000000008781c */ /* 0x000fc6000278b070 */
[----:B------:R-:W1:Y:S01]  /*03c0*/  @!P1 LDC.64 R10, c[0x0][0x380] ;  /* 0x0000e000ff0a9b82 */ /* 0x000e620000000a00 */
[----:B------:R-:W-:Y:S01]  /*03d0*/  @!P2 IMAD R13, R7, R0, R5 ;  /* 0x00000000070da224 */ /* 0x000fe200078e0205 */
[----:B------:R-:W-:Y:S02]  /*03e0*/  VIADDMNMX.U32 R7, R17, 0xfffffff9, R20, PT ;  /* 0xfffffff911077846 */ /* 0x000fe40003800014 */
[----:B------:R-:W-:Y:S02]  /*03f0*/  LEA R20, R12, UR5, 0x5 ;  /* 0x000000050c147c11 */ /* 0x000fe4000f8e28ff */
[----:B------:R-:W-:Y:S01]  /*0400*/  ISETP.LT.U32.OR P4, PT, R7, -0x6, !P4 ;  /* 0xfffffffa0700780c */ /* 0x000fe20006781470 */
[----:B------:R-:W-:Y:S01]  /*0410*/  BSSY.RECONVERGENT B0, `(.L_x_0) ;  /* 0x000002a000007945 */ /* 0x000fe20003800200 */
[----:B0-----:R-:W-:-:S04]  /*0420*/  @!P2 IMAD.WIDE.U32 R12, R13, 0x4, R8 ;  /* 0x000000040d0ca825 */ /* 0x001fc800078e0008 */
[----:B------:R-:W-:Y:S01]  /*0430*/  IMAD R9, R17, 0x4, R20 ;  /* 0x0000000411097824 */ /* 0x000fe200078e0214 */
[----:B------:R0:W5:Y:S01]  /*0440*/  @!P2 LDG.E R16, desc[UR10][R12.64] ;  /* 0x0000000a0c10a981 */ /* 0x000162000c1e1900 */
[----:B------:R-:W-:-:S04]  /*0450*/  @!P1 IMAD R8, R0, UR9, R3 ;  /* 0x0000000900089c24 */ /* 0x000fc8000f8e0203 */
[----:B------:R-:W-:-:S04]  /*0460*/  @!P1 IMAD R17, R8, R0, R5 ;  /* 0x0000000008119224 */ /* 0x000fc800078e0205 */
[----:B-1----:R-:W-:Y:S01]  /*0470*/  @!P1 IMAD.WIDE.U32 R10, R17, 0x4, R10 ;  /* 0x00000004110a9825 */ /* 0x002fe200078e000a */
[----:B--2---:R0:W-:Y:S01]  /*0480*/  @!P3 STS [R9], R18 ;  /* 0x000000120900b388 */ /* 0x0041e20000000800 */
[----:B------:R-:W-:Y:S06]  /*0490*/  BAR.SYNC.DEFER_BLOCKING 0x0 ;  /* 0x0000000000007b1d */ /* 0x000fec0000010000 */
[----:B------:R-:W-:Y:S05]  /*04a0*/  @P4 BRA `(.L_x_1) ;  /* 0x0000000000804947 */ /* 0x000fea0003800000 */
[----:B0-----:R-:W0:Y:S01]  /*04b0*/  LDC.64 R12, c[0x0][0x398] ;  /* 0x0000e600ff0c7b82 */ /* 0x001e220000000a00 */
[----:B------:R-:W1:Y:S04]  /*04c0*/  LDS R26, [R9] ;  /* 0x00000000091a7984 */ /* 0x000e680000000800 */
[----:B------:R-:W2:Y:S04]  /*04d0*/  LDS R25, [R9+0x20] ;  /* 0x0000200009197984 */ /* 0x000ea80000000800 */
[----:B------:R-:W3:Y:S04]  /*04e0*/  LDS R23, [R9+-0x20] ;  /* 0xffffe00009177984 */ /* 0x000ee80000000800 */
[----:B------:R-:W4:Y:S04]  /*04f0*/  LDS R24, [R9+0x4] ;  /* 0x0000040009187984 */ /* 0x000f280000000800 */
[----:B------:R-:W4:Y:S04]  /*0500*/  LDS R21, [R9+-0x4] ;  /* 0xfffffc0009157984 */ /* 0x000f280000000800 */
[----:B0-----:R-:W2:Y:S04]  /*0510*/  LDG.E R27, desc[UR10][R12.64+0x4] ;  /* 0x0000040a0c1b7981 */ /* 0x001ea8000c1e1900 */
[----:B------:R-:W3:Y:S04]  /*0520*/  LDG.E R17, desc[UR10][R12.64] ;  /* 0x0000000a0c117981 */ /* 0x000ee8000c1e1900 */
[----:B------:R-:W4:Y:S04]  /*0530*/  LDG.E R8, desc[UR10][R12.64+0x8] ;  /* 0x0000080a0c087981 */ /* 0x000f28000c1e1900 */
[----:B------:R-:W4:Y:S04]  /*0540*/  LDG.E R18, desc[UR10][R12.64+0xc] ;  /* 0x00000c0a0c127981 */ /* 0x000f28000c1e1900 */
[----:B------:R-:W4:Y:S04]  /*0550*/  LDG.E R19, desc[UR10][R12.64+0x10] ;  /* 0x0000100a0c137981 */ /* 0x000f28000c1e1900 */
[----:B------:R-:W4:Y:S04]  /*0560*/  LDG.E R20, desc[UR10][R12.64+0x14] ;  /* 0x0000140a0c147981 */ /* 0x000f28000c1e1900 */
[----:B------:R0:W4:Y:S02]  /*0570*/  LDG.E R22, desc[UR10][R12.64+0x18] ;  /* 0x0000180a0c167981 */ /* 0x000124000c1e1900 */
[----:B0-----:R-:W-:Y:S01]  /*0580*/  IMAD R12, R0, UR4, R3 ;  /* 0x00000004000c7c24 */ /* 0x001fe2000f8e0203 */
[----:B--2---:R-:W-:-:S02]  /*0590*/  I2FP.F32.S32 R27, R27 ;  /* 0x0000001b001b7245 */ /* 0x004fc40000201400 */
[----:B---3--:R-:W-:-:S03]  /*05a0*/  I2FP.F32.S32 R17, R17 ;  /* 0x0000001100117245 */ /* 0x008fc60000201400 */
[----:B-----5:R-:W-:Y:S01]  /*05b0*/  FMUL R16, R16, R27 ;  /* 0x0000001b10107220 */ /* 0x020fe20000400000 */
[----:B----4-:R-:W-:-:S03]  /*05c0*/  I2FP.F32.S32 R8, R8 ;  /* 0x0000000800087245 */ /* 0x010fc60000201400 */
[----:B-1----:R-:W-:Y:S02]  /*05d0*/  FFMA R27, R17, R26, R16 ;  /* 0x0000001a111b7223 */ /* 0x002fe40000000010 */
[----:B------:R-:W0:Y:S01]  /*05e0*/  LDC.64 R16, c[0x0][0x388] ;  /* 0x0000e200ff107b82 */ /* 0x000e220000000a00 */
[----:B------:R-:W-:Y:S01]  /*05f0*/  I2FP.F32.S32 R13, R18 ;  /* 0x00000012000d7245 */ /* 0x000fe20000201400 */
[----:B------:R-:W-:Y:S01]  /*0600*/  FFMA R8, R2, R8, R27 ;  /* 0x0000000802087223 */ /* 0x000fe2000000001b */
[----:B------:R-:W-:-:S03]  /*0610*/  I2FP.F32.S32 R19, R19 ;  /* 0x0000001300137245 */ /* 0x000fc60000201400 */
[----:B------:R-:W-:Y:S01]  /*0620*/  FFMA R8, R13, R25, R8 ;  /* 0x000000190d087223 */ /* 0x000fe20000000008 */
[----:B------:R-:W-:-:S03]  /*0630*/  I2FP.F32.S32 R20, R20 ;  /* 0x0000001400147245 */ /* 0x000fc60000201400 */
[----:B------:R-:W-:Y:S01]  /*0640*/  FFMA R19, R19, R23, R8 ;  /* 0x0000001713137223 */ /* 0x000fe20000000008 */
[----:B------:R-:W-:Y:S01]  /*0650*/  IMAD R23, R12, R0, R5 ;  /* 0x000000000c177224 */ /* 0x000fe200078e0205 */
[----:B------:R-:W-:Y:S02]  /*0660*/  I2FP.F32.S32 R13, R22 ;  /* 0x00000016000d7245 */ /* 0x000fe40000201400 */
[----:B------:R-:W-:-:S04]  /*0670*/  FFMA R20, R20, R24, R19 ;  /* 0x0000001814147223 */ /* 0x000fc80000000013 */
[----:B------:R-:W-:Y:S01]  /*0680*/  FFMA R13, R13, R21, R20 ;  /* 0x000000150d0d7223 */ /* 0x000fe20000000014 */
[----:B0-----:R-:W-:-:S05]  /*0690*/  IMAD.WIDE.U32 R16, R23, 0x4, R16 ;  /* 0x0000000417107825 */ /* 0x001fca00078e0010 */
[----:B------:R1:W-:Y:S02]  /*06a0*/  STG.E desc[UR10][R16.64], R13 ;  /* 0x0000000d10007986 */ /* 0x0003e4000c10190a */
.L_x_1:
[----:B------:R-:W-:Y:S05]  /*06b0*/  BSYNC.RECONVERGENT B0 ;  /* 0x0000000000007941 */ /* 0x000fea0003800200 */
.L_x_0:
[----:B------:R-:W-:Y:S01]  /*06c0*/  UIADD3 UR5, UPT, UPT, UR4, 0x3, URZ ;  /* 0x0000000304057890 */ /* 0x000fe2000fffe0ff */
[----:B------:R-:W-:Y:S05]  /*06d0*/  BAR.SYNC.DEFER_BLOCKING 0x0 ;  /* 0x0000000000007b1d */ /* 0x000fea0000010000 */
[----:B------:R-:W-:-:S04]  /*06e0*/  VIMNMX.U32 R8, PT, PT, R3, UR5, !PT ;  /* 0x0000000503087c48 */ /* 0x000fc8000ffe0000 */
[----:B01----:R-:W-:-:S04]  /*06f0*/  VIMNMX.U32 R13, PT, PT, R5, R8, !PT ;  /* 0x00000008050d7248 */ /* 0x003fc80007fe0000 */
[----:B------:R-:W-:-:S04]  /*0700*/  ISETP.GE.U32.OR P2, PT, R13, R0, !P0 ;  /* 0x000000000d00720c */ /* 0x000fc80004746470 */
[----:B------:R-:W-:Y:S01]  /*0710*/  ISETP.LT.OR P2, PT, R5, RZ, P2 ;  /* 0x000000ff0500720c */ /* 0x000fe20001741670 */
[----:B-----5:R-:W0:Y:S04]  /*0720*/  LDS R16, [R9] ;  /* 0x0000000009107984 */ /* 0x020e280000000800 */
[----:B------:R1:W-:Y:S08]  /*0730*/  STS [R9], R2 ;  /* 0x0000000209007388 */ /* 0x0003f00000000800 */
[----:B------:R-:W2:Y:S01]  /*0740*/  @!P2 LDC.64 R12, c[0x0][0x380] ;  /* 0x0000e000ff0cab82 */ /* 0x000ea20000000a00 */
[----:B-1----:R1:W5:Y:S07]  /*0750*/  @!P1 LDG.E R2, desc[UR10][R10.64] ;  /* 0x0000000a0a029981 */ /* 0x00236e000c1e1900 */
[----:B------:R-:W-:Y:S01]  /*0760*/  BAR.SYNC.DEFER_BLOCKING 0x0 ;  /* 0x0000000000007b1d */ /* 0x000fe20000010000 */
[----:B------:R-:W-:Y:S01]  /*0770*/  ISETP.GT.U32.AND P1, PT, R14, 0x1, PT ;  /* 0x000000010e00780c */ /* 0x000fe20003f24070 */
[----:B------:R-:W-:-:S03]  /*0780*/  @!P2 IMAD R14, R0, UR5, R3 ;  /* 0x00000005000eac24 */ /* 0x000fc6000f8e0203 */
[----:B------:R-:W-:Y:S01]  /*0790*/  ISETP.LT.U32.AND P3, PT, R15, R6, P1 ;  /* 0x000000060f00720c */ /* 0x000fe20000f61070 */
[----:B-1----:R-:W-:Y:S01]  /*07a0*/  @!P2 IMAD R11, R14, R0, R5 ;  /* 0x000000000e0ba224 */ /* 0x002fe200078e0205 */
[----:B------:R-:W-:Y:S02]  /*07b0*/  BSSY.RECONVERGENT B0, `(.L_x_2) ;  /* 0x0000025000007945 */ /* 0x000fe40003800200 */
[----:B------:R-:W-:Y:S01]  /*07c0*/  PLOP3.LUT P3, PT, P3, P5, PT, 0x80, 0x8 ;  /* 0x000000000008781c */ /* 0x000fe20001f6b070 */
[----:B--2---:R-:W-:-:S03]  /*07d0*/  @!P2 IMAD.WIDE.U32 R10, R11, 0x4, R12 ;  /* 0x000000040b0aa825 */ /* 0x004fc600078e000c */
[----:B------:R-:W-:-:S13]  /*07e0*/  ISETP.LT.U32.OR P3, PT, R7, -0x6, !P3 ;  /* 0xfffffffa0700780c */ /* 0x000fda0005f61470 */
[----:B0-----:R-:W-:Y:S05]  /*07f0*/  @P3 BRA `(.L_x_3) ;  /* 0x0000000000803947 */ /* 0x001fea0003800000 */
[----:B------:R-:W0:Y:S01]  /*0800*/  LDC.64 R12, c[0x0][0x398] ;  /* 0x0000e600ff0c7b82 */ /* 0x000e220000000a00 */
        /* <DEDUP_REMOVED lines=12> */
[----:B0-----:R-:W-:-:S04]  /*08d0*/  IMAD R13, R0, UR8, R3 ;  /* 0x00000008000d7c24 */ /* 0x001fc8000f8e0203 */
[----:B------:R-:W-:Y:S01]  /*08e0*/  IMAD R13, R13, R0, R5 ;  /* 0x000000000d0d7224 */ /* 0x000fe200078e0205 */
[----:B--2---:R-:W-:Y:S02]  /*08f0*/  I2FP.F32.S32 R15, R15 ;  /* 0x0000000f000f7245 */ /* 0x004fe40000201400 */
[----:B---3--:R-:W-:-:S03]  /*0900*/  I2FP.F32.S32 R26, R14 ;  /* 0x0000000e001a7245 */ /* 0x008fc60000201400 */
[----:B------:R-:W-:Y:S02]  /*0910*/  FMUL R29, R16, R15 ;  /* 0x0000000f101d7220 */ /* 0x000fe40000400000 */
[----:B------:R-:W0:Y:S01]  /*0920*/  LDC.64 R14, c[0x0][0x388] ;  /* 0x0000e200ff0e7b82 */ /* 0x000e220000000a00 */
[----:B----4-:R-:W-:Y:S01]  /*0930*/  I2FP.F32.S32 R20, R20 ;  /* 0x0000001400147245 */ /* 0x010fe20000201400 */
[----:B-1----:R-:W-:Y:S01]  /*0940*/  FFMA R27, R26, R27, R29 ;  /* 0x0000001b1a1b7223 */ /* 0x002fe2000000001d */
[----:B------:R-:W-:-:S03]  /*0950*/  I2FP.F32.S32 R21, R21 ;  /* 0x0000001500157245 */ /* 0x000fc60000201400 */
[----:B-----5:R-:W-:Y:S01]  /*0960*/  FFMA R20, R2, R20, R27 ;  /* 0x0000001402147223 */ /* 0x020fe2000000001b */
[----:B------:R-:W-:-:S03]  /*0970*/  I2FP.F32.S32 R19, R19 ;  /* 0x0000001300137245 */ /* 0x000fc60000201400 */
[----:B------:R-:W-:Y:S01]  /*0980*/  FFMA R20, R21, R25, R20 ;  /* 0x0000001915147223 */ /* 0x000fe20000000014 */
[----:B------:R-:W-:-:S03]  /*0990*/  I2FP.F32.S32 R12, R17 ;  /* 0x00000011000c7245 */ /* 0x000fc60000201400 */
[----:B------:R-:W-:Y:S01]  /*09a0*/  FFMA R19, R19, R23, R20 ;  /* 0x0000001713137223 */ /* 0x000fe20000000014 */
[----:B------:R-:W-:-:S03]  /*09b0*/  I2FP.F32.S32 R22, R22 ;  /* 0x0000001600167245 */ /* 0x000fc60000201400 */
[----:B------:R-:W-:-:S04]  /*09c0*/  FFMA R19, R12, R24, R19 ;  /* 0x000000180c137223 */ /* 0x000fc80000000013 */
[----:B------:R-:W-:Y:S01]  /*09d0*/  FFMA R19, R22, R18, R19 ;  /* 0x0000001216137223 */ /* 0x000fe20000000013 */
[----:B0-----:R-:W-:-:S05]  /*09e0*/  IMAD.WIDE.U32 R14, R13, 0x4, R14 ;  /* 0x000000040d0e7825 */ /* 0x001fca00078e000e */
[----:B------:R0:W-:Y:S02]  /*09f0*/  STG.E desc[UR10][R14.64], R19 ;  /* 0x000000130e007986 */ /* 0x0001e4000c10190a */
.L_x_3:
[----:B------:R-:W-:Y:S05]  /*0a00*/  BSYNC.RECONVERGENT B0 ;  /* 0x0000000000007941 */ /* 0x000fea0003800200 */
.L_x_2:
[----:B------:R-:W-:Y:S01]  /*0a10*/  BAR.SYNC.DEFER_BLOCKING 0x0 ;  /* 0x0000000000007b1d */ /* 0x000fe20000010000 */
[----:B------:R-:W-:-:S06]  /*0a20*/  UIADD3 UR6, UPT, UPT, UR4, 0x4, URZ ;  /* 0x0000000404067890 */ /* 0x000fcc000fffe0ff */
[----:B------:R-:W-:-:S04]  /*0a30*/  VIMNMX.U32 R16, PT, PT, R3, UR6, !PT ;  /* 0x0000000603107c48 */ /* 0x000fc8000ffe0000 */
[----:B------:R-:W-:Y:S01]  /*0a40*/  VIMNMX.U32 R13, PT, PT, R5, R16, !PT ;  /* 0x00000010050d7248 */ /* 0x000fe20007fe0000 */
[----:B0-----:R-:W0:Y:S04]  /*0a50*/  LDS R14, [R9] ;  /* 0x00000000090e7984 */ /* 0x001e280000000800 */
[----:B-----5:R1:W-:Y:S04]  /*0a60*/  STS [R9], R2 ;  /* 0x0000000209007388 */ /* 0x0203e80000000800 */
[----:B-1----:R1:W5:Y:S01]  /*0a70*/  @!P2 LDG.E R2, desc[UR10][R10.64] ;  /* 0x0000000a0a02a981 */ /* 0x002362000c1e1900 */
[----:B------:R-:W-:Y:S01]  /*0a80*/  BAR.SYNC.DEFER_BLOCKING 0x0 ;  /* 0x0000000000007b1d */ /* 0x000fe20000010000 */
[----:B------:R-:W-:-:S02]  /*0a90*/  ISETP.GE.U32.OR P2, PT, R13, R0, !P0 ;  /* 0x000000000d00720c */ /* 0x000fc40004746470 */
[----:B------:R-:W-:Y:S02]  /*0aa0*/  ISETP.LT.U32.AND P3, PT, R4, R6, P1 ;  /* 0x000000060400720c */ /* 0x000fe40000f61070 */
[----:B------:R-:W-:Y:S01]  /*0ab0*/  ISETP.LT.OR P2, PT, R5, RZ, P2 ;  /* 0x000000ff0500720c */ /* 0x000fe20001741670 */
[----:B------:R-:W-:Y:S01]  /*0ac0*/  BSSY.RECONVERGENT B0, `(.L_x_4) ;  /* 0x0000028000007945 */ /* 0x000fe20003800200 */
[----:B------:R-:W-:-:S04]  /*0ad0*/  PLOP3.LUT P3, PT, P3, P5, PT, 0x80, 0x8 ;  /* 0x000000000008781c */ /* 0x000fc80001f6b070 */
[----:B------:R-:W-:-:S07]  /*0ae0*/  ISETP.LT.U32.OR P3, PT, R7, -0x6, !P3 ;  /* 0xfffffffa0700780c */ /* 0x000fce0005f61470 */
[----:B------:R-:W2:Y:S01]  /*0af0*/  @!P2 LDC.64 R12, c[0x0][0x380] ;  /* 0x0000e000ff0cab82 */ /* 0x000ea20000000a00 */
[----:B------:R-:W-:-:S04]  /*0b00*/  @!P2 IMAD R4, R0, UR6, R3 ;  /* 0x000000060004ac24 */ /* 0x000fc8000f8e0203 */
[----:B-1----:R-:W-:-:S04]  /*0b10*/  @!P2 IMAD R11, R4, R0, R5 ;  /* 0x00000000040ba224 */ /* 0x002fc800078e0205 */
[----:B--2---:R-:W-:Y:S01]  /*0b20*/  @!P2 IMAD.WIDE.U32 R10, R11, 0x4, R12 ;  /* 0x000000040b0aa825 */ /* 0x004fe200078e000c */
[----:B0-----:R-:W-:Y:S06]  /*0b30*/  @P3 BRA `(.L_x_5) ;  /* 0x0000000000803947 */ /* 0x001fec0003800000 */
        /* <DEDUP_REMOVED lines=32> */
.L_x_5:
[----:B------:R-:W-:Y:S05]  /*0d40*/  BSYNC.RECONVERGENT B0 ;  /* 0x0000000000007941 */ /* 0x000fea0003800200 */
.L_x_4:
        /* <DEDUP_REMOVED lines=51> */
.L_x_7:
[----:B------:R-:W-:Y:S05]  /*1080*/  BSYNC.RECONVERGENT B0 ;  /* 0x0000000000007941 */ /* 0x000fea0003800200 */
.L_x_6:
[----:B------:R-:W-:Y:S06]  /*1090*/  BAR.SYNC.DEFER_BLOCKING 0x0 ;  /* 0x0000000000007b1d */ /* 0x000fec0000010000 */
[----:B------:R-:W1:Y:S04]  /*10a0*/  LDS R8, [R9] ;  /* 0x0000000009087984 */ /* 0x000e680000000800 */
[----:B-----5:R2:W-:Y:S04]  /*10b0*/  STS [R9], R2 ;  /* 0x0000000209007388 */ /* 0x0205e80000000800 */
[----:B--2---:R2:W5:Y:S01]  /*10c0*/  @!P2 LDG.E R2, desc[UR10][R10.64] ;  /* 0x0000000a0a02a981 */ /* 0x004562000c1e1900 */
[----:B------:R-:W-:Y:S01]  /*10d0*/  BAR.SYNC.DEFER_BLOCKING 0x0 ;  /* 0x0000000000007b1d */ /* 0x000fe20000010000 */
[----:B------:R-:W-:-:S04]  /*10e0*/  ISETP.LT.U32.AND P2, PT, R16, R6, P1 ;  /* 0x000000061000720c */ /* 0x000fc80000f41070 */
[----:B------:R-:W-:Y:S01]  /*10f0*/  PLOP3.LUT P2, PT, P2, P5, PT, 0x80, 0x8 ;  /* 0x000000000008781c */ /* 0x000fe2000174b070 */
[----:B------:R-:W-:Y:S03]  /*1100*/  BSSY.RECONVERGENT B0, `(.L_x_8) ;  /* 0x0000023000007945 */ /* 0x000fe60003800200 */
[----:B------:R-:W-:-:S13]  /*1110*/  ISETP.LT.U32.OR P2, PT, R7, -0x6, !P2 ;  /* 0xfffffffa0700780c */ /* 0x000fda0005741470 */
[----:B--2---:R-:W-:Y:S05]  /*1120*/  @P2 BRA `(.L_x_9) ;  /* 0x0000000000802947 */ /* 0x004fea0003800000 */
[----:B------:R-:W2:Y:S01]  /*1130*/  LDC.64 R12, c[0x0][0x398] ;  /* 0x0000e600ff0c7b82 */ /* 0x000ea20000000a00 */
[----:B------:R-:W3:Y:S04]  /*1140*/  LDS R23, [R9] ;  /* 0x0000000009177984 */ /* 0x000ee80000000800 */
[----:B------:R-:W4:Y:S04]  /*1150*/  LDS R21, [R9+0x20] ;  /* 0x0000200009157984 */ /* 0x000f280000000800 */
[----:B------:R-:W4:Y:S04]  /*1160*/  LDS R19, [R9+-0x20] ;  /* 0xffffe00009137984 */ /* 0x000f280000000800 */
[----:B------:R-:W4:Y:S04]  /*1170*/  LDS R20, [R9+0x4] ;  /* 0x0000040009147984 */ /* 0x000f280000000800 */
[----:B0-----:R-:W0:Y:S04]  /*1180*/  LDS R15, [R9+-0x4] ;  /* 0xfffffc00090f7984 */ /* 0x001e280000000800 */
[----:B--2---:R-:W2:Y:S04]  /*1190*/  LDG.E R10, desc[UR10][R12.64+0x4] ;  /* 0x0000040a0c0a7981 */ /* 0x004ea8000c1e1900 */
[----:B------:R-:W3:Y:S04]  /*11a0*/  LDG.E R22, desc[UR10][R12.64] ;  /* 0x0000000a0c167981 */ /* 0x000ee8000c1e1900 */
[----:B------:R-:W4:Y:S04]  /*11b0*/  LDG.E R24, desc[UR10][R12.64+0x8] ;  /* 0x0000080a0c187981 */ /* 0x000f28000c1e1900 */
[----:B------:R-:W4:Y:S04]  /*11c0*/  LDG.E R17, desc[UR10][R12.64+0xc] ;  /* 0x00000c0a0c117981 */ /* 0x000f28000c1e1900 */
[----:B------:R-:W4:Y:S04]  /*11d0*/  LDG.E R16, desc[UR10][R12.64+0x10] ;  /* 0x0000100a0c107981 */ /* 0x000f28000c1e1900 */
[----:B------:R-:W4:Y:S04]  /*11e0*/  LDG.E R14, desc[UR10][R12.64+0x14] ;  /* 0x0000140a0c0e7981 */ /* 0x000f28000c1e1900 */
[----:B------:R0:W4:Y:S01]  /*11f0*/  LDG.E R18, desc[UR10][R12.64+0x18] ;  /* 0x0000180a0c127981 */ /* 0x000122000c1e1900 */
[----:B--2---:R-:W-:-:S02]  /*1200*/  I2FP.F32.S32 R25, R10 ;  /* 0x0000000a00197245 */ /* 0x004fc40000201400 */
[----:B------:R-:W2:Y:S01]  /*1210*/  LDC.64 R10, c[0x0][0x388] ;  /* 0x0000e200ff0a7b82 */ /* 0x000ea20000000a00 */
[----:B---3--:R-:W-:Y:S02]  /*1220*/  I2FP.F32.S32 R22, R22 ;  /* 0x0000001600167245 */ /* 0x008fe40000201400 */
[----:B-1----:R-:W-:Y:S01]  /*1230*/  FMUL R25, R8, R25 ;  /* 0x0000001908197220 */ /* 0x002fe20000400000 */
[----:B------:R-:W-:Y:S01]  /*1240*/  IMAD R8, R0, UR6, R3 ;  /* 0x0000000600087c24 */ /* 0x000fe2000f8e0203 */
[----:B----4-:R-:W-:Y:S02]  /*1250*/  I2FP.F32.S32 R24, R24 ;  /* 0x0000001800187245 */ /* 0x010fe40000201400 */
[----:B------:R-:W-:Y:S01]  /*1260*/  FFMA R23, R22, R23, R25 ;  /* 0x0000001716177223 */ /* 0x000fe20000000019 */
[----:B------:R-:W-:-:S03]  /*1270*/  I2FP.F32.S32 R17, R17 ;  /* 0x0000001100117245 */ /* 0x000fc60000201400 */
[----:B-----5:R-:W-:Y:S01]  /*1280*/  FFMA R24, R2, R24, R23 ;  /* 0x0000001802187223 */ /* 0x020fe20000000017 */
[----:B0-----:R-:W-:-:S03]  /*1290*/  I2FP.F32.S32 R13, R16 ;  /* 0x00000010000d7245 */ /* 0x001fc60000201400 */
[----:B------:R-:W-:Y:S01]  /*12a0*/  FFMA R24, R17, R21, R24 ;  /* 0x0000001511187223 */ /* 0x000fe20000000018 */
[----:B------:R-:W-:-:S03]  /*12b0*/  I2FP.F32.S32 R14, R14 ;  /* 0x0000000e000e7245 */ /* 0x000fc60000201400 */
[----:B------:R-:W-:Y:S01]  /*12c0*/  FFMA R13, R13, R19, R24 ;  /* 0x000000130d0d7223 */ /* 0x000fe20000000018 */
[----:B------:R-:W-:Y:S01]  /*12d0*/  IMAD R19, R8, R0, R5 ;  /* 0x0000000008137224 */ /* 0x000fe200078e0205 */
[----:B------:R-:W-:Y:S02]  /*12e0*/  I2FP.F32.S32 R17, R18 ;  /* 0x0000001200117245 */ /* 0x000fe40000201400 */
[----:B------:R-:W-:Y:S01]  /*12f0*/  FFMA R14, R14, R20, R13 ;  /* 0x000000140e0e7223 */ /* 0x000fe2000000000d */
[----:B--2---:R-:W-:-:S04]  /*1300*/  IMAD.WIDE.U32 R10, R19, 0x4, R10 ;  /* 0x00000004130a7825 */ /* 0x004fc800078e000a */
[----:B------:R-:W-:-:S05]  /*1310*/  FFMA R15, R17, R15, R14 ;  /* 0x0000000f110f7223 */ /* 0x000fca000000000e */
[----:B------:R2:W-:Y:S02]  /*1320*/  STG.E desc[UR10][R10.64], R15 ;  /* 0x0000000f0a007986 */ /* 0x0005e4000c10190a */
.L_x_9:
[----:B------:R-:W-:Y:S05]  /*1330*/  BSYNC.RECONVERGENT B0 ;  /* 0x0000000000007941 */ /* 0x000fea0003800200 */
.L_x_8:
[----:B------:R-:W-:Y:S01]  /*1340*/  UIADD3 UR4, UPT, UPT, UR4, 0x6, URZ ;  /* 0x0000000604047890 */ /* 0x000fe2000fffe0ff */
[----:B------:R-:W-:Y:S05]  /*1350*/  BAR.SYNC.DEFER_BLOCKING 0x0 ;  /* 0x0000000000007b1d */ /* 0x000fea0000010000 */
[----:B--2---:R-:W-:-:S04]  /*1360*/  VIMNMX3.U32 R11, R3, UR4, R5, !PT ;  /* 0x00000004030b7c0f */ /* 0x004fc8000f800005 */
[----:B------:R-:W-:-:S04]  /*1370*/  ISETP.GE.U32.OR P0, PT, R11, R0, !P0 ;  /* 0x000000000b00720c */ /* 0x000fc80004706470 */
[----:B------:R-:W-:Y:S02]  /*1380*/  ISETP.LT.OR P0, PT, R5, RZ, P0 ;  /* 0x000000ff0500720c */ /* 0x000fe40000701670 */
[----:B------:R-:W-:-:S11]  /*1390*/  ISETP.LT.U32.AND P1, PT, R4, R6, P1 ;  /* 0x000000060400720c */ /* 0x000fd60000f21070 */
[----:B------:R-:W2:Y:S01]  /*13a0*/  @!P0 LDC.64 R10, c[0x0][0x380] ;  /* 0x0000e000ff0a8b82 */ /* 0x000ea20000000a00 */
[----:B------:R-:W-:Y:S01]  /*13b0*/  PLOP3.LUT P1, PT, P1, P5, PT, 0x80, 0x8 ;  /* 0x000000000008781c */ /* 0x000fe20000f2b070 */
[----:B-1----:R-:W-:-:S03]  /*13c0*/  @!P0 IMAD R8, R0, UR4, R3 ;  /* 0x0000000400088c24 */ /* 0x002fc6000f8e0203 */
[----:B------:R-:W-:Y:S01]  /*13d0*/  ISETP.LT.U32.OR P1, PT, R7, -0x6, !P1 ;  /* 0xfffffffa0700780c */ /* 0x000fe20004f21470 */
[----:B------:R-:W-:Y:S01]  /*13e0*/  @!P0 IMAD R13, R8, R0, R5 ;  /* 0x00000000080d8224 */ /* 0x000fe200078e0205 */
[----:B------:R-:W-:Y:S03]  /*13f0*/  BSSY.RECONVERGENT B0, `(.L_x_10) ;  /* 0x0000027000007945 */ /* 0x000fe60003800200 */
[----:B--2---:R-:W-:Y:S02]  /*1400*/  @!P0 IMAD.WIDE.U32 R10, R13, 0x4, R10 ;  /* 0x000000040d0a8825 */ /* 0x004fe400078e000a */
[----:B------:R-:W1:Y:S04]  /*1410*/  LDS R13, [R9] ;  /* 0x00000000090d7984 */ /* 0x000e680000000800 */
[----:B-----5:R2:W-:Y:S04]  /*1420*/  STS [R9], R2 ;  /* 0x0000000209007388 */ /* 0x0205e80000000800 */
[----:B--2---:R2:W5:Y:S01]  /*1430*/  @!P0 LDG.E R2, desc[UR10][R10.64] ;  /* 0x0000000a0a028981 */ /* 0x004562000c1e1900 */
[----:B------:R-:W-:Y:S06]  /*1440*/  BAR.SYNC.DEFER_BLOCKING 0x0 ;  /* 0x0000000000007b1d */ /* 0x000fec0000010000 */
[----:B------:R-:W-:Y:S05]  /*1450*/  @P1 BRA `(.L_x_11) ;  /* 0x0000000000801947 */ /* 0x000fea0003800000 */
[----:B0-----:R-:W0:Y:S01]  /*1460*/  LDC.64 R14, c[0x0][0x398] ;  /* 0x0000e600ff0e7b82 */ /* 0x001e220000000a00 */
[----:B------:R-:W3:Y:S04]  /*1470*/  LDS R17, [R9] ;  /* 0x0000000009117984 */ /* 0x000ee80000000800 */
[----:B------:R-:W4:Y:S04]  /*1480*/  LDS R21, [R9+0x20] ;  /* 0x0000200009157984 */ /* 0x000f280000000800 */
[----:B------:R-:W4:Y:S04]  /*1490*/  LDS R12, [R9+-0x20] ;  /* 0xffffe000090c7984 */ /* 0x000f280000000800 */
[----:B--2---:R-:W2:Y:S04]  /*14a0*/  LDS R11, [R9+0x4] ;  /* 0x00000400090b7984 */ /* 0x004ea80000000800 */
[----:B------:R-:W2:Y:S04]  /*14b0*/  LDS R8, [R9+-0x4] ;  /* 0xfffffc0009087984 */ /* 0x000ea80000000800 */
[----:B0-----:R-:W3:Y:S04]  /*14c0*/  LDG.E R6, desc[UR10][R14.64+0x4] ;  /* 0x0000040a0e067981 */ /* 0x001ee8000c1e1900 */
[----:B------:R-:W4:Y:S04]  /*14d0*/  LDG.E R16, desc[UR10][R14.64] ;  /* 0x0000000a0e107981 */ /* 0x000f28000c1e1900 */
[----:B------:R-:W2:Y:S04]  /*14e0*/  LDG.E R19, desc[UR10][R14.64+0x8] ;  /* 0x0000080a0e137981 */ /* 0x000ea8000c1e1900 */
[----:B------:R-:W2:Y:S04]  /*14f0*/  LDG.E R20, desc[UR10][R14.64+0xc] ;  /* 0x00000c0a0e147981 */ /* 0x000ea8000c1e1900 */
[----:B------:R-:W2:Y:S04]  /*1500*/  LDG.E R22, desc[UR10][R14.64+0x10] ;  /* 0x0000100a0e167981 */ /* 0x000ea8000c1e1900 */
[----:B------:R-:W2:Y:S04]  /*1510*/  LDG.E R4, desc[UR10][R14.64+0x14] ;  /* 0x0000140a0e047981 */ /* 0x000ea8000c1e1900 */
[----:B------:R0:W2:Y:S02]  /*1520*/  LDG.E R10, desc[UR10][R14.64+0x18] ;  /* 0x0000180a0e0a7981 */ /* 0x0000a4000c1e1900 */
[----:B0-----:R-:W-:-:S04]  /*1530*/  IMAD R14, R0, UR7, R3 ;  /* 0x00000007000e7c24 */ /* 0x001fc8000f8e0203 */
[----:B------:R-:W-:Y:S01]  /*1540*/  IMAD R5, R14, R0, R5 ;  /* 0x000000000e057224 */ /* 0x000fe200078e0205 */
[----:B---3--:R-:W-:Y:S02]  /*1550*/  I2FP.F32.S32 R18, R6 ;  /* 0x0000000600127245 */ /* 0x008fe40000201400 */
[----:B------:R-:W0:Y:S01]  /*1560*/  LDC.64 R6, c[0x0][0x388] ;  /* 0x0000e200ff067b82 */ /* 0x000e220000000a00 */
[----:B----4-:R-:W-:Y:S02]  /*1570*/  I2FP.F32.S32 R16, R16 ;  /* 0x0000001000107245 */ /* 0x010fe40000201400 */
[----:B-1----:R-:W-:Y:S01]  /*1580*/  FMUL R13, R13, R18 ;  /* 0x000000120d0d7220 */ /* 0x002fe20000400000 */
[----:B--2---:R-:W-:-:S03]  /*1590*/  I2FP.F32.S32 R18, R19 ;  /* 0x0000001300127245 */ /* 0x004fc60000201400 */
[----:B------:R-:W-:Y:S01]  /*15a0*/  FFMA R13, R16, R17, R13 ;  /* 0x00000011100d7223 */ /* 0x000fe2000000000d */
[----:B------:R-:W-:-:S03]  /*15b0*/  I2FP.F32.S32 R20, R20 ;  /* 0x0000001400147245 */ /* 0x000fc60000201400 */
[----:B-----5:R-:W-:Y:S01]  /*15c0*/  FFMA R13, R18, R2, R13 ;  /* 0x00000002120d7223 */ /* 0x020fe2000000000d */
[----:B------:R-:W-:-:S03]  /*15d0*/  I2FP.F32.S32 R22, R22 ;  /* 0x0000001600167245 */ /* 0x000fc60000201400 */
[----:B------:R-:W-:Y:S01]  /*15e0*/  FFMA R13, R20, R21, R13 ;  /* 0x00000015140d7223 */ /* 0x000fe2000000000d */
[----:B------:R-:W-:-:S03]  /*15f0*/  I2FP.F32.S32 R3, R4 ;  /* 0x0000000400037245 */ /* 0x000fc60000201400 */
[----:B------:R-:W-:Y:S01]  /*1600*/  FFMA R12, R22, R12, R13 ;  /* 0x0000000c160c7223 */ /* 0x000fe2000000000d */
[----:B------:R-:W-:-:S03]  /*1610*/  I2FP.F32.S32 R10, R10 ;  /* 0x0000000a000a7245 */ /* 0x000fc60000201400 */
[----:B------:R-:W-:Y:S01]  /*1620*/  FFMA R3, R3, R11, R12 ;  /* 0x0000000b03037223 */ /* 0x000fe2000000000c */
[----:B0-----:R-:W-:-:S04]  /*1630*/  IMAD.WIDE.U32 R6, R5, 0x4, R6 ;  /* 0x0000000405067825 */ /* 0x001fc800078e0006 */
[----:B------:R-:W-:-:S05]  /*1640*/  FFMA R3, R10, R8, R3 ;  /* 0x000000080a037223 */ /* 0x000fca0000000003 */
[----:B------:R3:W-:Y:S02]  /*1650*/  STG.E desc[UR10][R6.64], R3 ;  /* 0x0000000306007986 */ /* 0x0007e4000c10190a */
.L_x_11:
[----:B------:R-:W-:Y:S05]  /*1660*/  BSYNC.RECONVERGENT B0 ;  /* 0x0000000000007941 */ /* 0x000fea0003800200 */
.L_x_10:
[----:B------:R-:W-:Y:S06]  /*1670*/  BAR.SYNC.DEFER_BLOCKING 0x0 ;  /* 0x0000000000007b1d */ /* 0x000fec0000010000 */
[----:B-----5:R-:W-:Y:S01]  /*1680*/  STS [R9], R2 ;  /* 0x0000000209007388 */ /* 0x020fe20000000800 */
[----:B------:R-:W-:Y:S05]  /*1690*/  EXIT ;  /* 0x000000000000794d */ /* 0x000fea0003800000 */
.L_x_12:
[----:B------:R-:W-:-:S00]  /*16a0*/  BRA `(.L_x_12) ;  /* 0xfffffffc00fc7947 */ /* 0x000fc0000383ffff */
[----:B------:R-:W-:-:S00]  /*16b0*/  NOP ;  /* 0x0000000000007918 */ /* 0x000fc00000000000 */
        /* <DEDUP_REMOVED lines=12> */
.L_x_28:


//--------------------- .text._Z23stencil_with_coarseningPfS_jPKi --------------------------
	.section	.text._Z23stencil_with_coarseningPfS_jPKi,"ax",@progbits
	.align	128
        .global         _Z23stencil_with_coarseningPfS_jPKi
        .type           _Z23stencil_with_coarseningPfS_jPKi,@function
        .size           _Z23stencil_with_coarseningPfS_jPKi,(.L_x_29 - _Z23stencil_with_coarseningPfS_jPKi)
        .other          _Z23stencil_with_coarseningPfS_jPKi,@"STO_CUDA_ENTRY STV_DEFAULT"
_Z23stencil_with_coarseningPfS_jPKi:
.text._Z23stencil_with_coarseningPfS_jPKi:
[----:B------:R-:W-:Y:S01]  /*0000*/  LDC R1, c[0x0][0x37c] ;  /* 0x0000df00ff017b82 */ /* 0x000fe20000000800 */
[----:B------:R-:W0:Y:S07]  /*0010*/  S2R R18, SR_CTAID.X ;  /* 0x0000000000127919 */ /* 0x000e2e0000002500 */
[----:B------:R-:W1:Y:S01]  /*0020*/  LDC R0, c[0x0][0x390] ;  /* 0x0000e400ff007b82 */ /* 0x000e620000000800 */
[----:B------:R-:W2:Y:S01]  /*0030*/  LDCU.64 UR8, c[0x0][0x358] ;  /* 0x00006b00ff0877ac */ /* 0x000ea20008000a00 */
[----:B------:R-:W0:Y:S01]  /*0040*/  S2R R17, SR_TID.X ;  /* 0x0000000000117919 */ /* 0x000e220000002100 */
[----:B------:R-:W3:Y:S01]  /*0050*/  S2R R19, SR_CTAID.Z ;  /* 0x0000000000137919 */ /* 0x000ee20000002700 */
[----:B------:R-:W4:Y:S01]  /*0060*/  S2R R21, SR_CTAID.Y ;  /* 0x0000000000157919 */ /* 0x000f220000002600 */
[----:B------:R-:W4:Y:S01]  /*0070*/  S2R R10, SR_TID.Y ;  /* 0x00000000000a7919 */ /* 0x000f220000002200 */
[----:B0-----:R-:W-:-:S04]  /*0080*/  IMAD R3, R18, 0x6, R17 ;  /* 0x0000000612037824 */ /* 0x001fc800078e0211 */
[----:B------:R-:W-:Y:S02]  /*0090*/  VIADD R3, R3, 0xffffffff ;  /* 0xffffffff03037836 */ /* 0x000fe40000000000 */
[----:B---3--:R-:W-:-:S03]  /*00a0*/  IMAD R5, R19, 0x6, RZ ;  /* 0x0000000613057824 */ /* 0x008fc600078e02ff */
[----:B------:R-:W-:Y:S01]  /*00b0*/  ISETP.GT.AND P0, PT, R3, -0x1, PT ;  /* 0xffffffff0300780c */ /* 0x000fe20003f04270 */
[----:B------:R-:W-:Y:S02]  /*00c0*/  VIADD R11, R5, 0x1 ;  /* 0x00000001050b7836 */ /* 0x000fe40000000000 */
[----:B----4-:R-:W-:Y:S02]  /*00d0*/  IMAD R2, R21, 0x6, R10 ;  /* 0x0000000615027824 */ /* 0x010fe400078e020a */
[----:B------:R-:W-:Y:S01]  /*00e0*/  VIADD R23, R5, 0xffffffff ;  /* 0xffffffff05177836 */ /* 0x000fe20000000000 */
[-C--:B-1----:R-:W-:Y:S01]  /*00f0*/  ISETP.GE.U32.AND P1, PT, R11, R0.reuse, PT ;  /* 0x000000000b00720c */ /* 0x082fe20003f26070 */
[C---:B------:R-:W-:Y:S01]  /*0100*/  VIADD R7, R2.reuse, 0xffffffff ;  /* 0xffffffff02077836 */ /* 0x040fe20000000000 */
[C---:B------:R-:W-:Y:S01]  /*0110*/  ISETP.NE.AND P0, PT, R2.reuse, RZ, P0 ;  /* 0x000000ff0200720c */ /* 0x040fe20000705270 */
[----:B------:R-:W-:Y:S01]  /*0120*/  IMAD R9, R5, R0, R0 ;  /* 0x0000000005097224 */ /* 0x000fe200078e0200 */
[----:B------:R-:W-:-:S02]  /*0130*/  ISETP.EQ.OR P1, PT, R2, RZ, P1 ;  /* 0x000000ff0200720c */ /* 0x000fc40000f22670 */
[-C--:B------:R-:W-:Y:S01]  /*0140*/  ISETP.LT.U32.AND P0, PT, R7, R0.reuse, P0 ;  /* 0x000000000700720c */ /* 0x080fe20000701070 */
[----:B------:R-:W-:Y:S01]  /*0150*/  IMAD.IADD R4, R9, 0x1, R10 ;  /* 0x0000000109047824 */ /* 0x000fe200078e020a */
[C---:B------:R-:W-:Y:S02]  /*0160*/  ISETP.LT.OR P2, PT, R3.reuse, RZ, P1 ;  /* 0x000000ff0300720c */ /* 0x040fe40000f41670 */
[-C--:B------:R-:W-:Y:S01]  /*0170*/  ISETP.LT.U32.AND P0, PT, R3, R0.reuse, P0 ;  /* 0x000000000300720c */ /* 0x080fe20000701070 */
[----:B------:R-:W-:Y:S01]  /*0180*/  IMAD R4, R21, 0x6, R4 ;  /* 0x0000000615047824 */ /* 0x000fe200078e0204 */
[-C--:B------:R-:W-:Y:S02]  /*0190*/  ISETP.GE.U32.OR P2, PT, R7, R0.reuse, P2 ;  /* 0x000000000700720c */ /* 0x080fe40001746470 */
[----:B------:R-:W-:Y:S01]  /*01a0*/  ISETP.EQ.OR P1, PT, R19, RZ, !P0 ;  /* 0x000000ff1300720c */ /* 0x000fe20004722670 */
[----:B------:R-:W-:Y:S01]  /*01b0*/  VIADD R4, R4, 0xffffffff ;  /* 0xffffffff04047836 */ /* 0x000fe20000000000 */
[----:B------:R-:W-:-:S02]  /*01c0*/  ISETP.GE.U32.OR P3, PT, R5, R0, !P0 ;  /* 0x000000000500720c */ /* 0x000fc40004766470 */
[-C--:B------:R-:W-:Y:S01]  /*01d0*/  ISETP.GE.U32.OR P1, PT, R23, R0.reuse, P1 ;  /* 0x000000001700720c */ /* 0x080fe20000f26470 */
[-C--:B------:R-:W-:Y:S01]  /*01e0*/  IMAD R25, R4, R0.reuse, R17 ;  /* 0x0000000004197224 */ /* 0x080fe200078e0211 */
[----:B------:R-:W-:-:S03]  /*01f0*/  ISETP.GE.U32.OR P2, PT, R3, R0, P2 ;  /* 0x000000000300720c */ /* 0x000fc60001746470 */
[----:B------:R-:W-:-:S06]  /*0200*/  IMAD R20, R18, 0x6, R25 ;  /* 0x0000000612147824 */ /* 0x000fcc00078e0219 */
[----:B------:R-:W0:Y:S01]  /*0210*/  @!P3 LDC.64 R14, c[0x0][0x380] ;  /* 0x0000e000ff0ebb82 */ /* 0x000e220000000a00 */
[-CC-:B------:R-:W-:Y:S02]  /*0220*/  @!P3 IMAD R4, R5, R0.reuse, R7.reuse ;  /* 0x000000000504b224 */ /* 0x180fe400078e0207 */
[-C--:B------:R-:W-:Y:S02]  /*0230*/  @!P1 IMAD R23, R23, R0.reuse, R7 ;  /* 0x0000000017179224 */ /* 0x080fe400078e0207 */
[-CC-:B------:R-:W-:Y:S02]  /*0240*/  @!P3 IMAD R25, R4, R0.reuse, R3.reuse ;  /* 0x000000000419b224 */ /* 0x180fe400078e0203 */
[----:B------:R-:W-:Y:S01]  /*0250*/  @!P1 IMAD R23, R23, R0, R3 ;  /* 0x0000000017179224 */ /* 0x000fe200078e0203 */
[----:B------:R-:W1:Y:S01]  /*0260*/  @!P1 LDC.64 R12, c[0x0][0x380] ;  /* 0x0000e000ff0c9b82 */ /* 0x000e620000000a00 */
[----:B------:R-:W-:-:S07]  /*0270*/  @!P2 VIADD R27, R20, 0xffffffff ;  /* 0xffffffff141ba836 */ /* 0x000fce0000000000 */
[----:B------:R-:W3:Y:S01]  /*0280*/  @!P2 LDC.64 R8, c[0x0][0x380] ;  /* 0x0000e000ff08ab82 */ /* 0x000ee20000000a00 */
[----:B0-----:R-:W-:-:S06]  /*0290*/  @!P3 IMAD.WIDE.U32 R14, R25, 0x4, R14 ;  /* 0x00000004190eb825 */ /* 0x001fcc00078e000e */
[----:B--2---:R-:W2:Y:S01]  /*02a0*/  @!P3 LDG.E R14, desc[UR8][R14.64] ;  /* 0x000000080e0eb981 */ /* 0x004ea2000c1e1900 */
[----:B-1----:R-:W-:-:S06]  /*02b0*/  @!P1 IMAD.WIDE.U32 R12, R23, 0x4, R12 ;  /* 0x00000004170c9825 */ /* 0x002fcc00078e000c */
[----:B------:R-:W4:Y:S01]  /*02c0*/  @!P1 LDG.E R13, desc[UR8][R12.64] ;  /* 0x000000080c0d9981 */ /* 0x000f22000c1e1900 */
[----:B---3--:R-:W-:-:S05]  /*02d0*/  @!P2 IMAD.WIDE.U32 R8, R27, 0x4, R8 ;  /* 0x000000041b08a825 */ /* 0x008fca00078e0008 */
[----:B------:R0:W3:Y:S01]  /*02e0*/  @!P2 LDG.E R23, desc[UR8][R8.64] ;  /* 0x000000080817a981 */ /* 0x0000e2000c1e1900 */
[-C--:B------:R-:W-:Y:S01]  /*02f0*/  IMAD R25, R19, R0.reuse, RZ ;  /* 0x0000000013197224 */ /* 0x080fe200078e02ff */
[----:B------:R-:W1:Y:S01]  /*0300*/  S2UR UR6, SR_CgaCtaId ;  /* 0x00000000000679c3 */ /* 0x000e620000008800 */
[----:B------:R-:W-:Y:S02]  /*0310*/  VIADD R19, R5, 0x2 ;  /* 0x0000000205137836 */ /* 0x000fe40000000000 */
[--C-:B------:R-:W-:Y:S02]  /*0320*/  IMAD R6, R25, 0x6, R10.reuse ;  /* 0x0000000619067824 */ /* 0x100fe400078e020a */
[----:B------:R-:W-:Y:S02]  /*0330*/  IMAD R4, R19, R0, R10 ;  /* 0x0000000013047224 */ /* 0x000fe400078e020a */
[C---:B------:R-:W-:Y:S02]  /*0340*/  IMAD R16, R21.reuse, 0x6, R6 ;  /* 0x0000000615107824 */ /* 0x040fe400078e0206 */
[----:B------:R-:W-:-:S02]  /*0350*/  IMAD R21, R21, 0x6, R4 ;  /* 0x0000000615157824 */ /* 0x000fc400078e0204 */
[----:B------:R-:W-:-:S05]  /*0360*/  VIADD R4, R0, 0xffffffff ;  /* 0xffffffff00047836 */ /* 0x000fca0000000000 */
[----:B------:R-:W-:-:S04]  /*0370*/  ISETP.GE.U32.AND P5, PT, R5, R4, PT ;  /* 0x000000040500720c */ /* 0x000fc80003fa6070 */
[----:B------:R-:W-:Y:S01]  /*0380*/  ISETP.NE.AND P5, PT, R11, 0x1, !P5 ;  /* 0x000000010b00780c */ /* 0x000fe20006fa5270 */
[----:B------:R-:W-:Y:S01]  /*0390*/  UMOV UR4, 0x400 ;  /* 0x0000040000047882 */ /* 0x000fe20000000000 */
[CC--:B------:R-:W-:Y:S02]  /*03a0*/  ISETP.GE.U32.AND P0, PT, R3.reuse, R4.reuse, PT ;  /* 0x000000040300720c */ /* 0x0c0fe40003f06070 */
[----:B------:R-:W-:Y:S01]  /*03b0*/  ISETP.GT.U32.AND P5, PT, R2, 0x1, P5 ;  /* 0x000000010200780c */ /* 0x000fe20002fa4070 */
[----:B-1----:R-:W-:Y:S01]  /*03c0*/  ULEA UR7, UR6, UR4, 0x18 ;  /* 0x0000000406077291 */ /* 0x002fe2000f8ec0ff */
[----:B------:R-:W-:Y:S01]  /*03d0*/  VIADD R6, R10, 0xfffffff9 ;  /* 0xfffffff90a067836 */ /* 0x000fe20000000000 */
[----:B------:R-:W-:Y:S01]  /*03e0*/  UIADD3 UR5, UPT, UPT, UR4, 0x100, URZ ;  /* 0x0000010004057890 */ /* 0x000fe2000fffe0ff */
[----:B------:R-:W-:Y:S01]  /*03f0*/  ISETP.GT.AND P0, PT, R3, RZ, !P0 ;  /* 0x000000ff0300720c */ /* 0x000fe20004704270 */
[----:B------:R-:W-:Y:S01]  /*0400*/  UIADD3 UR4, UPT, UPT, UR4, 0x200, URZ ;  /* 0x0000020004047890 */ /* 0x000fe2000fffe0ff */
[----:B------:R-:W-:Y:S01]  /*0410*/  ISETP.LT.U32.AND P5, PT, R7, R4, P5 ;  /* 0x000000040700720c */ /* 0x000fe20002fa1070 */
[----:B------:R-:W-:Y:S01]  /*0420*/  ULEA UR5, UR6, UR5, 0x18 ;  /* 0x0000000506057291 */ /* 0x000fe2000f8ec0ff */
[----:B------:R-:W-:Y:S01]  /*0430*/  VIADDMNMX.U32 R6, R17, 0xfffffff9, R6, PT ;  /* 0xfffffff911067846 */ /* 0x000fe20003800006 */
[----:B------:R-:W-:Y:S01]  /*0440*/  ULEA UR4, UR6, UR4, 0x18 ;  /* 0x0000000406047291 */ /* 0x000fe2000f8ec0ff */
[----:B------:R-:W-:-:S02]  /*0450*/  PLOP3.LUT P5, PT, P5, P0, PT, 0x80, 0x8 ;  /* 0x000000000008781c */ /* 0x000fc40002fa1070 */
[C---:B0-----:R-:W-:Y:S02]  /*0460*/  LEA R8, R10.reuse, UR7, 0x5 ;  /* 0x000000070a087c11 */ /* 0x041fe4000f8e28ff */
[----:B------:R-:W-:Y:S02]  /*0470*/  ISETP.GE.U32.AND P4, PT, R19, R0, PT ;  /* 0x000000001300720c */ /* 0x000fe40003f86070 */
[----:B------:R-:W-:Y:S02]  /*0480*/  LEA R12, R10, UR5, 0x5 ;  /* 0x000000050a0c7c11 */ /* 0x000fe4000f8e28ff */
[----:B------:R-:W-:Y:S02]  /*0490*/  ISETP.LT.U32.OR P5, PT, R6, -0x6, !P5 ;  /* 0xfffffffa0600780c */ /* 0x000fe40006fa1470 */
[----:B------:R-:W-:Y:S01]  /*04a0*/  LEA R10, R10, UR4, 0x5 ;  /* 0x000000040a0a7c11 */ /* 0x000fe2000f8e28ff */
[C---:B------:R-:W-:Y:S01]  /*04b0*/  IMAD R8, R17.reuse, 0x4, R8 ;  /* 0x0000000411087824 */ /* 0x040fe200078e0208 */
[----:B------:R-:W-:Y:S01]  /*04c0*/  ISETP.EQ.OR P4, PT, R2, RZ, P4 ;  /* 0x000000ff0200720c */ /* 0x000fe20002782670 */
[----:B------:R-:W-:-:S02]  /*04d0*/  IMAD R9, R17, 0x4, R12 ;  /* 0x0000000411097824 */ /* 0x000fc400078e020c */
[----:B------:R-:W-:Y:S01]  /*04e0*/  IMAD R10, R17, 0x4, R10 ;  /* 0x00000004110a7824 */ /* 0x000fe200078e020a */
[----:B------:R-:W-:Y:S01]  /*04f0*/  ISETP.LT.OR P4, PT, R3, RZ, P4 ;  /* 0x000000ff0300720c */ /* 0x000fe20002781670 */
[----:B------:R-:W-:Y:S01]  /*0500*/  VIADD R16, R16, 0xffffffff ;  /* 0xffffffff10107836 */ /* 0x000fe20000000000 */
[----:B------:R-:W-:Y:S01]  /*0510*/  BSSY.RECONVERGENT B0, `(.L_x_13) ;  /* 0x000002d000007945 */ /* 0x000fe20003800200 */
[----:B------:R-:W-:Y:S01]  /*0520*/  VIADD R21, R21, 0xffffffff ;  /* 0xffffffff15157836 */ /* 0x000fe20000000000 */
[-C--:B------:R-:W-:Y:S01]  /*0530*/  ISETP.GE.U32.OR P4, PT, R7, R0.reuse, P4 ;  /* 0x000000000700720c */ /* 0x080fe20002786470 */
[-CC-:B------:R-:W-:Y:S02]  /*0540*/  IMAD R15, R16, R0.reuse, R17.reuse ;  /* 0x00000000100f7224 */ /* 0x180fe400078e0211 */
[-C--:B------:R-:W-:Y:S01]  /*0550*/  IMAD R17, R21, R0.reuse, R17 ;  /* 0x0000000015117224 */ /* 0x080fe200078e0211 */
[----:B------:R-:W-:Y:S01]  /*0560*/  ISETP.GE.U32.OR P4, PT, R3, R0, P4 ;  /* 0x000000000300720c */ /* 0x000fe20002786470 */
[----:B------:R-:W-:Y:S01]  /*0570*/  IMAD R16, R18, 0x6, R15 ;  /* 0x0000000612107824 */ /* 0x000fe200078e020f */
[----:B----4-:R0:W-:Y:S04]  /*0580*/  @!P1 STS [R8], R13 ;  /* 0x0000000d08009388 */ /* 0x0101e80000000800 */
[----:B--2---:R0:W-:Y:S04]  /*0590*/  @!P3 STS [R9], R14 ;  /* 0x0000000e0900b388 */ /* 0x0041e80000000800 */
[----:B---3--:R0:W-:Y:S01]  /*05a0*/  @!P2 STS [R10], R23 ;  /* 0x000000170a00a388 */ /* 0x0081e20000000800 */
[----:B------:R-:W-:Y:S06]  /*05b0*/  BAR.SYNC.DEFER_BLOCKING 0x0 ;  /* 0x0000000000007b1d */ /* 0x000fec0000010000 */
[----:B------:R-:W-:Y:S05]  /*05c0*/  @P5 BRA `(.L_x_14) ;  /* 0x0000000000845947 */ /* 0x000fea0003800000 */
[----:B0-----:R-:W0:Y:S01]  /*05d0*/  LDC.64 R12, c[0x0][0x398] ;  /* 0x0000e600ff0c7b82 */ /* 0x001e220000000a00 */
[----:B------:R-:W1:Y:S04]  /*05e0*/  LDS R26, [R10] ;  /* 0x000000000a1a7984 */ /* 0x000e680000000800 */
[----:B------:R-:W2:Y:S04]  /*05f0*/  LDS R27, [R9] ;  /* 0x00000000091b7984 */ /* 0x000ea80000000800 */
[----:B0-----:R-:W3:Y:S04]  /*0600*/  LDG.E R25, desc[UR8][R12.64+0x4] ;  /* 0x000004080c197981 */ /* 0x001ee8000c1e1900 */
[----:B------:R-:W4:Y:S04]  /*0610*/  LDG.E R24, desc[UR8][R12.64] ;  /* 0x000000080c187981 */ /* 0x000f28000c1e1900 */
[----:B------:R-:W5:Y:S04]  /*0620*/  LDG.E R23, desc[UR8][R12.64+0x8] ;  /* 0x000008080c177981 */ /* 0x000f68000c1e1900 */
[----:B------:R-:W5:Y:S04]  /*0630*/  LDG.E R21, desc[UR8][R12.64+0xc] ;  /* 0x00000c080c157981 */ /* 0x000f68000c1e1900 */
[----:B------:R-:W5:Y:S04]  /*0640*/  LDG.E R14, desc[UR8][R12.64+0x10] ;  /* 0x000010080c0e7981 */ /* 0x000f68000c1e1900 */
[----:B------:R-:W5:Y:S04]  /*0650*/  LDG.E R15, desc[UR8][R12.64+0x14] ;  /* 0x000014080c0f7981 */ /* 0x000f68000c1e1900 */
[----:B------:R0:W5:Y:S01]  /*0660*/  LDG.E R22, desc[UR8][R12.64+0x18] ;  /* 0x000018080c167981 */ /* 0x000162000c1e1900 */
[----:B---3--:R-:W-:-:S02]  /*0670*/  I2FP.F32.S32 R25, R25 ;  /* 0x0000001900197245 */ /* 0x008fc40000201400 */
[----:B----4-:R-:W-:-:S03]  /*0680*/  I2FP.F32.S32 R24, R24 ;  /* 0x0000001800187245 */ /* 0x010fc60000201400 */
[----:B-1----:R-:W-:Y:S02]  /*0690*/  FMUL R29, R25, R26 ;  /* 0x0000001a191d7220 */ /* 0x002fe40000400000 */
[----:B------:R-:W1:Y:S02]  /*06a0*/  LDS R25, [R8] ;  /* 0x0000000008197984 */ /* 0x000e640000000800 */
[----:B--2---:R-:W-:Y:S01]  /*06b0*/  FFMA R24, R24, R27, R29 ;  /* 0x0000001b18187223 */ /* 0x004fe2000000001d */
[----:B-----5:R-:W-:Y:S01]  /*06c0*/  I2FP.F32.S32 R27, R23 ;  /* 0x00000017001b7245 */ /* 0x020fe20000201400 */
[----:B------:R-:W2:Y:S01]  /*06d0*/  LDS R26, [R9+0x20] ;  /* 0x00002000091a7984 */ /* 0x000ea20000000800 */
[----:B0-----:R-:W-:-:S03]  /*06e0*/  I2FP.F32.S32 R12, R21 ;  /* 0x00000015000c7245 */ /* 0x001fc60000201400 */
[----:B------:R-:W0:Y:S01]  /*06f0*/  LDS R23, [R9+-0x20] ;  /* 0xffffe00009177984 */ /* 0x000e220000000800 */
[----:B------:R-:W-:Y:S02]  /*0700*/  I2FP.F32.S32 R21, R14 ;  /* 0x0000000e00157245 */ /* 0x000fe40000201400 */
[----:B------:R-:W-:Y:S02]  /*0710*/  I2FP.F32.S32 R15, R15 ;  /* 0x0000000f000f7245 */ /* 0x000fe40000201400 */
[----:B------:R-:W-:Y:S01]  /*0720*/  I2FP.F32.S32 R22, R22 ;  /* 0x0000001600167245 */ /* 0x000fe20000201400 */
[----:B-1----:R-:W-:Y:S02]  /*0730*/  FFMA R27, R27, R25, R24 ;  /* 0x000000191b1b7223 */ /* 0x002fe40000000018 */
[----:B------:R-:W1:Y:S02]  /*0740*/  LDS R25, [R9+0x4] ;  /* 0x0000040009197984 */ /* 0x000e640000000800 */
[----:B--2---:R-:W-:-:S02]  /*0750*/  FFMA R26, R12, R26, R27 ;  /* 0x0000001a0c1a7223 */ /* 0x004fc4000000001b */
[----:B------:R-:W2:Y:S01]  /*0760*/  LDS R24, [R9+-0x4] ;  /* 0xfffffc0009187984 */ /* 0x000ea20000000800 */
[----:B------:R-:W3:Y:S01]  /*0770*/  LDC.64 R12, c[0x0][0x388] ;  /* 0x0000e200ff0c7b82 */ /* 0x000ee20000000a00 */
[----:B0-----:R-:W-:Y:S01]  /*0780*/  FFMA R26, R21, R23, R26 ;  /* 0x00000017151a7223 */ /* 0x001fe2000000001a */
[----:B------:R-:W-:-:S04]  /*0790*/  VIADD R21, R16, 0xffffffff ;  /* 0xffffffff10157836 */ /* 0x000fc80000000000 */
[----:B---3--:R-:W-:-:S04]  /*07a0*/  IMAD.WIDE.U32 R12, R21, 0x4, R12 ;  /* 0x00000004150c7825 */ /* 0x008fc800078e000c */
[----:B-1----:R-:W-:-:S04]  /*07b0*/  FFMA R15, R15, R25, R26 ;  /* 0x000000190f0f7223 */ /* 0x002fc8000000001a */
[----:B--2---:R-:W-:-:S05]  /*07c0*/  FFMA R15, R22, R24, R15 ;  /* 0x00000018160f7223 */ /* 0x004fca000000000f */
[----:B------:R1:W-:Y:S02]  /*07d0*/  STG.E desc[UR8][R12.64], R15 ;  /* 0x0000000f0c007986 */ /* 0x0003e4000c101908 */
.L_x_14:
[----:B------:R-:W-:Y:S05]  /*07e0*/  BSYNC.RECONVERGENT B0 ;  /* 0x0000000000007941 */ /* 0x000fea0003800200 */
.L_x_13:
[----:B01----:R-:W0:Y:S01]  /*07f0*/  @!P4 LDC.64 R12, c[0x0][0x380] ;  /* 0x0000e000ff0ccb82 */ /* 0x003e220000000a00 */
[----:B------:R-:W-:-:S04]  /*0800*/  IMAD R18, R18, 0x6, R17 ;  /* 0x0000000612127824 */ /* 0x000fc800078e0211 */
[----:B------:R-:W-:-:S04]  /*0810*/  @!P4 VIADD R15, R18, 0xffffffff ;  /* 0xffffffff120fc836 */ /* 0x000fc80000000000 */
[----:B0-----:R-:W-:Y:S01]  /*0820*/  @!P4 IMAD.WIDE.U32 R12, R15, 0x4, R12 ;  /* 0x000000040f0cc825 */ /* 0x001fe200078e000c */
[----:B------:R-:W-:Y:S06]  /*0830*/  BAR.SYNC.DEFER_BLOCKING 0x0 ;  /* 0x0000000000007b1d */ /* 0x000fec0000010000 */
[----:B------:R-:W2:Y:S01]  /*0840*/  @!P4 LDG.E R13, desc[UR8][R12.64] ;  /* 0x000000080c0dc981 */ /* 0x000ea2000c1e1900 */
[----:B------:R-:W-:Y:S01]  /*0850*/  VIADD R17, R5, 0x3 ;  /* 0x0000000305117836 */ /* 0x000fe20000000000 */
[----:B------:R-:W-:Y:S01]  /*0860*/  ISETP.GT.U32.AND P1, PT, R2, 0x1, PT ;  /* 0x000000010200780c */ /* 0x000fe20003f24070 */
[----:B------:R-:W-:Y:S01]  /*0870*/  BSSY.RECONVERGENT B0, `(.L_x_15) ;  /* 0x0000032000007945 */ /* 0x000fe20003800200 */
[----:B------:R-:W0:Y:S01]  /*0880*/  LDS R15, [R9] ;  /* 0x00000000090f7984 */ /* 0x000e220000000800 */
[----:B------:R-:W-:-:S02]  /*0890*/  VIMNMX.U32 R11, PT, PT, R7, R11, !PT ;  /* 0x0000000b070b7248 */ /* 0x000fc40007fe0000 */
[----:B------:R-:W-:-:S04]  /*08a0*/  ISETP.GE.U32.AND P2, PT, R17, R0, PT ;  /* 0x000000001100720c */ /* 0x000fc80003f46070 */
[----:B------:R-:W-:Y:S02]  /*08b0*/  ISETP.EQ.OR P3, PT, R2, RZ, P2 ;  /* 0x000000ff0200720c */ /* 0x000fe40001762670 */
[----:B------:R-:W-:Y:S02]  /*08c0*/  ISETP.LT.U32.AND P2, PT, R11, R4, P1 ;  /* 0x000000040b00720c */ /* 0x000fe40000f41070 */
[----:B------:R-:W-:Y:S02]  /*08d0*/  ISETP.LT.OR P3, PT, R3, RZ, P3 ;  /* 0x000000ff0300720c */ /* 0x000fe40001f61670 */
[----:B------:R-:W-:Y:S02]  /*08e0*/  PLOP3.LUT P2, PT, P2, P0, PT, 0x80, 0x8 ;  /* 0x000000000008781c */ /* 0x000fe40001741070 */
[----:B------:R-:W-:Y:S02]  /*08f0*/  ISETP.GE.U32.OR P5, PT, R7, R0, P3 ;  /* 0x000000000700720c */ /* 0x000fe40001fa6470 */
[----:B------:R-:W-:-:S02]  /*0900*/  ISETP.LT.U32.OR P3, PT, R6, -0x6, !P2 ;  /* 0xfffffffa0600780c */ /* 0x000fc40005761470 */
[----:B------:R-:W-:Y:S01]  /*0910*/  ISETP.GE.U32.OR P2, PT, R3, R0, P5 ;  /* 0x000000000300720c */ /* 0x000fe20002f46470 */
[----:B0-----:R-:W-:Y:S04]  /*0920*/  STS [R8], R15 ;  /* 0x0000000f08007388 */ /* 0x001fe80000000800 */
[----:B------:R-:W0:Y:S04]  /*0930*/  LDS R14, [R10] ;  /* 0x000000000a0e7984 */ /* 0x000e280000000800 */
[----:B0-----:R0:W-:Y:S04]  /*0940*/  STS [R9], R14 ;  /* 0x0000000e09007388 */ /* 0x0011e80000000800 */
[----:B--2---:R0:W-:Y:S01]  /*0950*/  @!P4 STS [R10], R13 ;  /* 0x0000000d0a00c388 */ /* 0x0041e20000000800 */
[----:B------:R-:W-:Y:S06]  /*0960*/  BAR.SYNC.DEFER_BLOCKING 0x0 ;  /* 0x0000000000007b1d */ /* 0x000fec0000010000 */
[----:B------:R-:W-:Y:S05]  /*0970*/  @P3 BRA `(.L_x_16) ;  /* 0x0000000000843947 */ /* 0x000fea0003800000 */
[----:B0-----:R-:W0:Y:S01]  /*0980*/  LDC.64 R12, c[0x0][0x398] ;  /* 0x0000e600ff0c7b82 */ /* 0x001e220000000a00 */
[----:B------:R-:W1:Y:S04]  /*0990*/  LDS R28, [R10] ;  /* 0x000000000a1c7984 */ /* 0x000e680000000800 */
[----:B------:R-:W2:Y:S04]  /*09a0*/  LDS R26, [R9] ;  /* 0x00000000091a7984 */ /* 0x000ea80000000800 */
[----:B------:R-:W3:Y:S04]  /*09b0*/  LDS R23, [R8] ;  /* 0x0000000008177984 */ /* 0x000ee80000000800 */
[----:B------:R-:W-:Y:S04]  /*09c0*/  LDS R27, [R9+-0x20] ;  /* 0xffffe000091b7984 */ /* 0x000fe80000000800 */
[----:B0-----:R-:W4:Y:S04]  /*09d0*/  LDG.E R25, desc[UR8][R12.64+0x4] ;  /* 0x000004080c197981 */ /* 0x001f28000c1e1900 */
[----:B------:R-:W5:Y:S04]  /*09e0*/  LDG.E R24, desc[UR8][R12.64] ;  /* 0x000000080c187981 */ /* 0x000f68000c1e1900 */
[----:B------:R-:W2:Y:S04]  /*09f0*/  LDG.E R21, desc[UR8][R12.64+0x8] ;  /* 0x000008080c157981 */ /* 0x000ea8000c1e1900 */
[----:B------:R-:W3:Y:S04]  /*0a00*/  LDG.E R11, desc[UR8][R12.64+0xc] ;  /* 0x00000c080c0b7981 */ /* 0x000ee8000c1e1900 */
[----:B------:R-:W3:Y:S04]  /*0a10*/  LDG.E R14, desc[UR8][R12.64+0x10] ;  /* 0x000010080c0e7981 */ /* 0x000ee8000c1e1900 */
[----:B------:R-:W3:Y:S04]  /*0a20*/  LDG.E R15, desc[UR8][R12.64+0x14] ;  /* 0x000014080c0f7981 */ /* 0x000ee8000c1e1900 */
[----:B------:R0:W3:Y:S02]  /*0a30*/  LDG.E R22, desc[UR8][R12.64+0x18] ;  /* 0x000018080c167981 */ /* 0x0000e4000c1e1900 */
[----:B0-----:R-:W0:Y:S01]  /*0a40*/  LDC.64 R12, c[0x0][0x388] ;  /* 0x0000e200ff0c7b82 */ /* 0x001e220000000a00 */
[----:B----4-:R-:W-:-:S05]  /*0a50*/  I2FP.F32.S32 R25, R25 ;  /* 0x0000001900197245 */ /* 0x010fca0000201400 */
[----:B-1----:R-:W-:Y:S01]  /*0a60*/  FMUL R28, R25, R28 ;  /* 0x0000001c191c7220 */ /* 0x002fe20000400000 */
[----:B-----5:R-:W-:Y:S02]  /*0a70*/  I2FP.F32.S32 R25, R24 ;  /* 0x0000001800197245 */ /* 0x020fe40000201400 */
[----:B------:R-:W1:Y:S01]  /*0a80*/  LDS R24, [R9+0x20] ;  /* 0x0000200009187984 */ /* 0x000e620000000800 */
[----:B--2---:R-:W-:Y:S02]  /*0a90*/  I2FP.F32.S32 R21, R21 ;  /* 0x0000001500157245 */ /* 0x004fe40000201400 */
[----:B------:R-:W-:Y:S02]  /*0aa0*/  FFMA R28, R25, R26, R28 ;  /* 0x0000001a191c7223 */ /* 0x000fe4000000001c */
[----:B------:R-:W2:Y:S02]  /*0ab0*/  LDS R26, [R9+0x4] ;  /* 0x00000400091a7984 */ /* 0x000ea40000000800 */
[----:B---3--:R-:W-:Y:S01]  /*0ac0*/  FFMA R21, R21, R23, R28 ;  /* 0x0000001715157223 */ /* 0x008fe2000000001c */
[----:B------:R-:W-:Y:S01]  /*0ad0*/  I2FP.F32.S32 R28, R11 ;  /* 0x0000000b001c7245 */ /* 0x000fe20000201400 */
[----:B------:R-:W3:Y:S01]  /*0ae0*/  LDS R25, [R9+-0x4] ;  /* 0xfffffc0009197984 */ /* 0x000ee20000000800 */
[----:B------:R-:W-:-:S02]  /*0af0*/  I2FP.F32.S32 R11, R14 ;  /* 0x0000000e000b7245 */ /* 0x000fc40000201400 */
[----:B------:R-:W-:Y:S02]  /*0b00*/  I2FP.F32.S32 R14, R15 ;  /* 0x0000000f000e7245 */ /* 0x000fe40000201400 */
[----:B------:R-:W-:Y:S01]  /*0b10*/  I2FP.F32.S32 R15, R22 ;  /* 0x00000016000f7245 */ /* 0x000fe20000201400 */
[----:B-1----:R-:W-:Y:S01]  /*0b20*/  FFMA R24, R28, R24, R21 ;  /* 0x000000181c187223 */ /* 0x002fe20000000015 */
[----:B------:R-:W-:-:S03]  /*0b30*/  VIADD R21, R20, 0xffffffff ;  /* 0xffffffff14157836 */ /* 0x000fc60000000000 */
[----:B------:R-:W-:Y:S01]  /*0b40*/  FFMA R11, R11, R27, R24 ;  /* 0x0000001b0b0b7223 */ /* 0x000fe20000000018 */
[----:B0-----:R-:W-:-:S04]  /*0b50*/  IMAD.WIDE.U32 R12, R21, 0x4, R12 ;  /* 0x00000004150c7825 */ /* 0x001fc800078e000c */
[----:B--2---:R-:W-:-:S04]  /*0b60*/  FFMA R14, R14, R26, R11 ;  /* 0x0000001a0e0e7223 */ /* 0x004fc8000000000b */
[----:B---3--:R-:W-:-:S05]  /*0b70*/  FFMA R15, R15, R25, R14 ;  /* 0x000000190f0f7223 */ /* 0x008fca000000000e */
[----:B------:R1:W-:Y:S02]  /*0b80*/  STG.E desc[UR8][R12.64], R15 ;  /* 0x0000000f0c007986 */ /* 0x0003e4000c101908 */
.L_x_16:
[----:B------:R-:W-:Y:S05]  /*0b90*/  BSYNC.RECONVERGENT B0 ;  /* 0x0000000000007941 */ /* 0x000fea0003800200 */
.L_x_15:
[----:B01----:R-:W0:Y:S08]  /*0ba0*/  @!P2 LDC.64 R14, c[0x0][0x380] ;  /* 0x0000e000ff0eab82 */ /* 0x003e300000000a00 */
[----:B------:R-:W-:Y:S01]  /*0bb0*/  BAR.SYNC.DEFER_BLOCKING 0x0 ;  /* 0x0000000000007b1d */ /* 0x000fe20000010000 */
[----:B------:R-:W-:-:S04]  /*0bc0*/  IMAD R11, R0, R0, RZ ;  /* 0x00000000000b7224 */ /* 0x000fc800078e02ff */
[----:B------:R-:W-:-:S04]  /*0bd0*/  IMAD R12, R11, 0x2, R20 ;  /* 0x000000020b0c7824 */ /* 0x000fc800078e0214 */
[----:B------:R-:W-:-:S04]  /*0be0*/  @!P2 VIADD R13, R12, 0xffffffff ;  /* 0xffffffff0c0da836 */ /* 0x000fc80000000000 */
[----:B0-----:R-:W-:Y:S01]  /*0bf0*/  @!P2 IMAD.WIDE.U32 R14, R13, 0x4, R14 ;  /* 0x000000040d0ea825 */ /* 0x001fe200078e000e */
[----:B------:R-:W0:Y:S05]  /*0c00*/  LDS R21, [R9] ;  /* 0x0000000009157984 */ /* 0x000e2a0000000800 */
[----:B------:R-:W2:Y:S01]  /*0c10*/  @!P2 LDG.E R15, desc[UR8][R14.64] ;  /* 0x000000080e0fa981 */ /* 0x000ea2000c1e1900 */
[----:B------:R-:W-:Y:S01]  /*0c20*/  ISETP.GE.U32.AND P3, PT, R19, R4, PT ;  /* 0x000000041300720c */ /* 0x000fe20003f66070 */
[----:B------:R-:W-:Y:S01]  /*0c30*/  VIADD R13, R5, 0x4 ;  /* 0x00000004050d7836 */ /* 0x000fe20000000000 */
[----:B------:R-:W-:Y:S01]  /*0c40*/  BSSY.RECONVERGENT B0, `(.L_x_17) ;  /* 0x0000033000007945 */ /* 0x000fe20003800200 */
[----:B------:R-:W-:Y:S01]  /*0c50*/  IMAD R16, R11, 0x2, R16 ;  /* 0x000000020b107824 */ /* 0x000fe200078e0210 */
[----:B------:R-:W-:-:S02]  /*0c60*/  ISETP.NE.AND P3, PT, R17, 0x1, !P3 ;  /* 0x000000011100780c */ /* 0x000fc40005f65270 */
[----:B------:R-:W-:Y:S02]  /*0c70*/  ISETP.GE.U32.AND P4, PT, R13, R0, PT ;  /* 0x000000000d00720c */ /* 0x000fe40003f86070 */
[C---:B------:R-:W-:Y:S02]  /*0c80*/  ISETP.GT.U32.AND P3, PT, R2.reuse, 0x1, P3 ;  /* 0x000000010200780c */ /* 0x040fe40001f64070 */
[----:B------:R-:W-:Y:S02]  /*0c90*/  ISETP.EQ.OR P4, PT, R2, RZ, P4 ;  /* 0x000000ff0200720c */ /* 0x000fe40002782670 */
[----:B------:R-:W-:Y:S02]  /*0ca0*/  ISETP.LT.U32.AND P3, PT, R7, R4, P3 ;  /* 0x000000040700720c */ /* 0x000fe40001f61070 */
[----:B------:R-:W-:Y:S02]  /*0cb0*/  ISETP.LT.OR P4, PT, R3, RZ, P4 ;  /* 0x000000ff0300720c */ /* 0x000fe40002781670 */
[----:B------:R-:W-:-:S02]  /*0cc0*/  PLOP3.LUT P3, PT, P3, P0, PT, 0x80, 0x8 ;  /* 0x000000000008781c */ /* 0x000fc40001f61070 */
[-C--:B------:R-:W-:Y:S02]  /*0cd0*/  ISETP.GE.U32.OR P5, PT, R7, R0.reuse, P4 ;  /* 0x000000000700720c */ /* 0x080fe400027a6470 */
[----:B------:R-:W-:Y:S02]  /*0ce0*/  ISETP.LT.U32.OR P4, PT, R6, -0x6, !P3 ;  /* 0xfffffffa0600780c */ /* 0x000fe40005f81470 */
        /* <DEDUP_REMOVED lines=24> */
[----:B0-----:R-:W-:Y:S01]  /*0e70*/  I2FP.F32.S32 R14, R21 ;  /* 0x00000015000e7245 */ /* 0x001fe20000201400 */
[----:B------:R-:W-:Y:S02]  /*0e80*/  VIADD R21, R16, 0xffffffff ;  /* 0xffffffff10157836 */ /* 0x000fe40000000000 */
[----:B------:R-:W0:Y:S01]  /*0e90*/  LDS R23, [R9+-0x20] ;  /* 0xffffe00009177984 */ /* 0x000e220000000800 */
[----:B------:R-:W-:-:S02]  /*0ea0*/  I2FP.F32.S32 R19, R19 ;  /* 0x0000001300137245 */ /* 0x000fc40000201400 */
[----:B------:R-:W-:Y:S01]  /*0eb0*/  I2FP.F32.S32 R22, R22 ;  /* 0x0000001600167245 */ /* 0x000fe20000201400 */
[----:B-1----:R-:W-:Y:S02]  /*0ec0*/  FFMA R27, R27, R25, R24 ;  /* 0x000000191b1b7223 */ /* 0x002fe40000000018 */
[----:B------:R-:W1:Y:S02]  /*0ed0*/  LDS R25, [R9+0x4] ;  /* 0x0000040009197984 */ /* 0x000e640000000800 */
[----:B--2---:R-:W-:Y:S02]  /*0ee0*/  FFMA R26, R14, R26, R27 ;  /* 0x0000001a0e1a7223 */ /* 0x004fe4000000001b */
[----:B------:R-:W2:Y:S01]  /*0ef0*/  LDS R24, [R9+-0x4] ;  /* 0xfffffc0009187984 */ /* 0x000ea20000000800 */
[----:B------:R-:W3:Y:S01]  /*0f00*/  LDC.64 R14, c[0x0][0x388] ;  /* 0x0000e200ff0e7b82 */ /* 0x000ee20000000a00 */
[----:B0-----:R-:W-:Y:S01]  /*0f10*/  FFMA R26, R19, R23, R26 ;  /* 0x00000017131a7223 */ /* 0x001fe2000000001a */
[----:B------:R-:W-:Y:S01]  /*0f20*/  I2FP.F32.S32 R19, R20 ;  /* 0x0000001400137245 */ /* 0x000fe20000201400 */
[----:B---3--:R-:W-:-:S04]  /*0f30*/  IMAD.WIDE.U32 R14, R21, 0x4, R14 ;  /* 0x00000004150e7825 */ /* 0x008fc800078e000e */
[----:B-1----:R-:W-:-:S04]  /*0f40*/  FFMA R19, R19, R25, R26 ;  /* 0x0000001913137223 */ /* 0x002fc8000000001a */
[----:B--2---:R-:W-:-:S05]  /*0f50*/  FFMA R19, R22, R24, R19 ;  /* 0x0000001816137223 */ /* 0x004fca0000000013 */
[----:B------:R1:W-:Y:S02]  /*0f60*/  STG.E desc[UR8][R14.64], R19 ;  /* 0x000000130e007986 */ /* 0x0003e4000c101908 */
.L_x_18:
[----:B------:R-:W-:Y:S05]  /*0f70*/  BSYNC.RECONVERGENT B0 ;  /* 0x0000000000007941 */ /* 0x000fea0003800200 */
.L_x_17:
[----:B01----:R-:W0:Y:S08]  /*0f80*/  @!P3 LDC.64 R14, c[0x0][0x380] ;  /* 0x0000e000ff0ebb82 */ /* 0x003e300000000a00 */
[----:B------:R-:W-:Y:S01]  /*0f90*/  BAR.SYNC.DEFER_BLOCKING 0x0 ;  /* 0x0000000000007b1d */ /* 0x000fe20000010000 */
[----:B------:R-:W-:-:S04]  /*0fa0*/  IMAD R18, R11, 0x2, R18 ;  /* 0x000000020b127824 */ /* 0x000fc800078e0212 */
[----:B------:R-:W-:-:S04]  /*0fb0*/  @!P3 VIADD R19, R18, 0xffffffff ;  /* 0xffffffff1213b836 */ /* 0x000fc80000000000 */
[----:B0-----:R-:W-:Y:S01]  /*0fc0*/  @!P3 IMAD.WIDE.U32 R14, R19, 0x4, R14 ;  /* 0x00000004130eb825 */ /* 0x001fe200078e000e */
[----:B------:R-:W0:Y:S05]  /*0fd0*/  LDS R21, [R9] ;  /* 0x0000000009157984 */ /* 0x000e2a0000000800 */
[----:B------:R-:W2:Y:S01]  /*0fe0*/  @!P3 LDG.E R15, desc[UR8][R14.64] ;  /* 0x000000080e0fb981 */ /* 0x000ea2000c1e1900 */
[----:B------:R-:W-:Y:S01]  /*0ff0*/  VIADD R19, R5, 0x5 ;  /* 0x0000000505137836 */ /* 0x000fe20000000000 */
[----:B------:R-:W-:Y:S01]  /*1000*/  VIMNMX.U32 R17, PT, PT, R7, R17, !PT ;  /* 0x0000001107117248 */ /* 0x000fe20007fe0000 */
[----:B------:R-:W-:Y:S03]  /*1010*/  BSSY.RECONVERGENT B0, `(.L_x_19) ;  /* 0x0000030000007945 */ /* 0x000fe60003800200 */
        /* <DEDUP_REMOVED lines=47> */
.L_x_20:
[----:B------:R-:W-:Y:S05]  /*1310*/  BSYNC.RECONVERGENT B0 ;  /* 0x0000000000007941 */ /* 0x000fea0003800200 */
.L_x_19:
[----:B01----:R-:W0:Y:S01]  /*1320*/  @!P2 LDC.64 R14, c[0x0][0x380] ;  /* 0x0000e000ff0eab82 */ /* 0x003e220000000a00 */
[----:B------:R-:W-:-:S04]  /*1330*/  IMAD R12, R11, 0x2, R12 ;  /* 0x000000020b0c7824 */ /* 0x000fc800078e020c */
[----:B------:R-:W-:-:S04]  /*1340*/  @!P2 VIADD R17, R12, 0xffffffff ;  /* 0xffffffff0c11a836 */ /* 0x000fc80000000000 */
[----:B0-----:R-:W-:Y:S01]  /*1350*/  @!P2 IMAD.WIDE.U32 R14, R17, 0x4, R14 ;  /* 0x00000004110ea825 */ /* 0x001fe200078e000e */
[----:B------:R-:W-:Y:S06]  /*1360*/  BAR.SYNC.DEFER_BLOCKING 0x0 ;  /* 0x0000000000007b1d */ /* 0x000fec0000010000 */
[----:B------:R0:W2:Y:S01]  /*1370*/  @!P2 LDG.E R21, desc[UR8][R14.64] ;  /* 0x000000080e15a981 */ /* 0x0000a2000c1e1900 */
[----:B------:R-:W-:Y:S01]  /*1380*/  VIADD R5, R5, 0x6 ;  /* 0x0000000605057836 */ /* 0x000fe20000000000 */
[----:B------:R-:W-:Y:S01]  /*1390*/  ISETP.GE.U32.AND P4, PT, R13, R4, PT ;  /* 0x000000040d00720c */ /* 0x000fe20003f86070 */
[----:B------:R-:W-:Y:S01]  /*13a0*/  IMAD R18, R11, 0x2, R18 ;  /* 0x000000020b127824 */ /* 0x000fe200078e0212 */
[----:B------:R-:W1:Y:S01]  /*13b0*/  LDS R17, [R9] ;  /* 0x0000000009117984 */ /* 0x000e620000000800 */
[----:B------:R-:W-:Y:S01]  /*13c0*/  BSSY.RECONVERGENT B0, `(.L_x_21) ;  /* 0x0000036000007945 */ /* 0x000fe20003800200 */
[----:B------:R-:W-:Y:S01]  /*13d0*/  ISETP.GE.U32.AND P3, PT, R5, R0, PT ;  /* 0x000000000500720c */ /* 0x000fe20003f66070 */
[----:B------:R-:W-:Y:S01]  /*13e0*/  IMAD R11, R11, 0x2, R16 ;  /* 0x000000020b0b7824 */ /* 0x000fe200078e0210 */
[----:B------:R-:W-:-:S02]  /*13f0*/  ISETP.NE.AND P4, PT, R19, 0x1, !P4 ;  /* 0x000000011300780c */ /* 0x000fc40006785270 */
[C---:B------:R-:W-:Y:S02]  /*1400*/  ISETP.EQ.OR P3, PT, R2.reuse, RZ, P3 ;  /* 0x000000ff0200720c */ /* 0x040fe40001f62670 */
[----:B------:R-:W-:Y:S02]  /*1410*/  ISETP.GT.U32.AND P4, PT, R2, 0x1, P4 ;  /* 0x000000010200780c */ /* 0x000fe40002784070 */
[----:B------:R-:W-:Y:S02]  /*1420*/  ISETP.LT.OR P3, PT, R3, RZ, P3 ;  /* 0x000000ff0300720c */ /* 0x000fe40001f61670 */
[C---:B------:R-:W-:Y:S02]  /*1430*/  ISETP.LT.U32.AND P4, PT, R7.reuse, R4, P4 ;  /* 0x000000040700720c */ /* 0x040fe40002781070 */
[----:B------:R-:W-:Y:S02]  /*1440*/  ISETP.GE.U32.OR P3, PT, R7, R0, P3 ;  /* 0x000000000700720c */ /* 0x000fe40001f66470 */
[----:B------:R-:W-:-:S02]  /*1450*/  PLOP3.LUT P4, PT, P4, P0, PT, 0x80, 0x8 ;  /* 0x000000000008781c */ /* 0x000fc40002781070 */
[----:B------:R-:W-:Y:S02]  /*1460*/  ISETP.GE.U32.OR P3, PT, R3, R0, P3 ;  /* 0x000000000300720c */ /* 0x000fe40001f66470 */
[----:B------:R-:W-:-:S11]  /*1470*/  ISETP.LT.U32.OR P4, PT, R6, -0x6, !P4 ;  /* 0xfffffffa0600780c */ /* 0x000fd60006781470 */
[----:B0-----:R-:W0:Y:S01]  /*1480*/  @!P3 LDC.64 R14, c[0x0][0x380] ;  /* 0x0000e000ff0ebb82 */ /* 0x001e220000000a00 */
[----:B------:R-:W-:Y:S01]  /*1490*/  @!P3 VIADD R3, R18, 0xffffffff ;  /* 0xffffffff1203b836 */ /* 0x000fe20000000000 */
[----:B-1----:R-:W-:Y:S04]  /*14a0*/  STS [R8], R17 ;  /* 0x0000001108007388 */ /* 0x002fe80000000800 */
[----:B------:R-:W1:Y:S01]  /*14b0*/  LDS R20, [R10] ;  /* 0x000000000a147984 */ /* 0x000e620000000800 */
[----:B0-----:R-:W-:-:S03]  /*14c0*/  @!P3 IMAD.WIDE.U32 R2, R3, 0x4, R14 ;  /* 0x000000040302b825 */ /* 0x001fc600078e000e */
[----:B-1----:R0:W-:Y:S04]  /*14d0*/  STS [R9], R20 ;  /* 0x0000001409007388 */ /* 0x0021e80000000800 */
[----:B--2---:R0:W-:Y:S01]  /*14e0*/  @!P2 STS [R10], R21 ;  /* 0x000000150a00a388 */ /* 0x0041e20000000800 */
[----:B------:R-:W-:Y:S06]  /*14f0*/  BAR.SYNC.DEFER_BLOCKING 0x0 ;  /* 0x0000000000007b1d */ /* 0x000fec0000010000 */
[----:B------:R-:W-:Y:S05]  /*1500*/  @P4 BRA `(.L_x_22) ;  /* 0x0000000000844947 */ /* 0x000fea0003800000 */
[----:B------:R-:W1:Y:S01]  /*1510*/  LDC.64 R14, c[0x0][0x398] ;  /* 0x0000e600ff0e7b82 */ /* 0x000e620000000a00 */
[----:B------:R-:W2:Y:S04]  /*1520*/  LDS R27, [R10] ;  /* 0x000000000a1b7984 */ /* 0x000ea80000000800 */
[----:B------:R-:W3:Y:S04]  /*1530*/  LDS R25, [R9] ;  /* 0x0000000009197984 */ /* 0x000ee80000000800 */
[----:B------:R-:W4:Y:S04]  /*1540*/  LDS R22, [R8] ;  /* 0x0000000008167984 */ /* 0x000f280000000800 */
[----:B------:R-:W5:Y:S04]  /*1550*/  LDS R23, [R9+0x20] ;  /* 0x0000200009177984 */ /* 0x000f680000000800 */
[----:B0-----:R-:W0:Y:S04]  /*1560*/  LDS R21, [R9+-0x20] ;  /* 0xffffe00009157984 */ /* 0x001e280000000800 */
[----:B------:R-:W0:Y:S04]  /*1570*/  LDS R20, [R9+0x4] ;  /* 0x0000040009147984 */ /* 0x000e280000000800 */
[----:B-1----:R-:W2:Y:S04]  /*1580*/  LDG.E R26, desc[UR8][R14.64+0x4] ;  /* 0x000004080e1a7981 */ /* 0x002ea8000c1e1900 */
[----:B------:R-:W3:Y:S04]  /*1590*/  LDG.E R24, desc[UR8][R14.64] ;  /* 0x000000080e187981 */ /* 0x000ee8000c1e1900 */
[----:B------:R-:W4:Y:S04]  /*15a0*/  LDG.E R0, desc[UR8][R14.64+0x8] ;  /* 0x000008080e007981 */ /* 0x000f28000c1e1900 */
[----:B------:R-:W5:Y:S04]  /*15b0*/  LDG.E R17, desc[UR8][R14.64+0xc] ;  /* 0x00000c080e117981 */ /* 0x000f68000c1e1900 */
[----:B------:R-:W5:Y:S04]  /*15c0*/  LDG.E R16, desc[UR8][R14.64+0x10] ;  /* 0x000010080e107981 */ /* 0x000f68000c1e1900 */
[----:B------:R-:W5:Y:S04]  /*15d0*/  LDG.E R13, desc[UR8][R14.64+0x14] ;  /* 0x000014080e0d7981 */ /* 0x000f68000c1e1900 */
[----:B------:R1:W5:Y:S04]  /*15e0*/  LDG.E R18, desc[UR8][R14.64+0x18] ;  /* 0x000018080e127981 */ /* 0x000368000c1e1900 */
[----:B------:R-:W0:Y:S01]  /*15f0*/  LDS R5, [R9+-0x4] ;  /* 0xfffffc0009057984 */ /* 0x000e220000000800 */
[----:B-1----:R-:W1:Y:S01]  /*1600*/  LDC.64 R14, c[0x0][0x388] ;  /* 0x0000e200ff0e7b82 */ /* 0x002e620000000a00 */
[----:B--2---:R-:W-:-:S02]  /*1610*/  I2FP.F32.S32 R26, R26 ;  /* 0x0000001a001a7245 */ /* 0x004fc40000201400 */
[----:B---3--:R-:W-:-:S03]  /*1620*/  I2FP.F32.S32 R24, R24 ;  /* 0x0000001800187245 */ /* 0x008fc60000201400 */
[----:B------:R-:W-:Y:S01]  /*1630*/  FMUL R27, R26, R27 ;  /* 0x0000001b1a1b7220 */ /* 0x000fe20000400000 */
[----:B----4-:R-:W-:-:S03]  /*1640*/  I2FP.F32.S32 R0, R0 ;  /* 0x0000000000007245 */ /* 0x010fc60000201400 */
[----:B------:R-:W-:Y:S01]  /*1650*/  FFMA R25, R24, R25, R27 ;  /* 0x0000001918197223 */ /* 0x000fe2000000001b */
[----:B-----5:R-:W-:-:S03]  /*1660*/  I2FP.F32.S32 R17, R17 ;  /* 0x0000001100117245 */ /* 0x020fc60000201400 */
[----:B------:R-:W-:Y:S01]  /*1670*/  FFMA R0, R0, R22, R25 ;  /* 0x0000001600007223 */ /* 0x000fe20000000019 */
[----:B------:R-:W-:-:S03]  /*1680*/  I2FP.F32.S32 R25, R16 ;  /* 0x0000001000197245 */ /* 0x000fc60000201400 */
[----:B------:R-:W-:Y:S01]  /*1690*/  FFMA R0, R17, R23, R0 ;  /* 0x0000001711007223 */ /* 0x000fe20000000000 */
[----:B------:R-:W-:-:S03]  /*16a0*/  I2FP.F32.S32 R16, R13 ;  /* 0x0000000d00107245 */ /* 0x000fc60000201400 */
[----:B0-----:R-:W-:Y:S01]  /*16b0*/  FFMA R21, R25, R21, R0 ;  /* 0x0000001519157223 */ /* 0x001fe20000000000 */
[----:B------:R-:W-:Y:S01]  /*16c0*/  VIADD R13, R11, 0xffffffff ;  /* 0xffffffff0b0d7836 */ /* 0x000fe20000000000 */
[----:B------:R-:W-:Y:S02]  /*16d0*/  I2FP.F32.S32 R11, R18 ;  /* 0x00000012000b7245 */ /* 0x000fe40000201400 */
[----:B------:R-:W-:Y:S01]  /*16e0*/  FFMA R16, R16, R20, R21 ;  /* 0x0000001410107223 */ /* 0x000fe20000000015 */
[----:B-1----:R-:W-:-:S04]  /*16f0*/  IMAD.WIDE.U32 R14, R13, 0x4, R14 ;  /* 0x000000040d0e7825 */ /* 0x002fc800078e000e */
[----:B------:R-:W-:-:S05]  /*1700*/  FFMA R5, R11, R5, R16 ;  /* 0x000000050b057223 */ /* 0x000fca0000000010 */
[----:B------:R1:W-:Y:S02]  /*1710*/  STG.E desc[UR8][R14.64], R5 ;  /* 0x000000050e007986 */ /* 0x0003e4000c101908 */
.L_x_22:
[----:B------:R-:W-:Y:S05]  /*1720*/  BSYNC.RECONVERGENT B0 ;  /* 0x0000000000007941 */ /* 0x000fea0003800200 */
.L_x_21:
[----:B------:R-:W-:Y:S06]  /*1730*/  BAR.SYNC.DEFER_BLOCKING 0x0 ;  /* 0x0000000000007b1d */ /* 0x000fec0000010000 */
[----:B------:R-:W2:Y:S01]  /*1740*/  @!P3 LDG.E R3, desc[UR8][R2.64] ;  /* 0x000000080203b981 */ /* 0x000ea2000c1e1900 */
[----:B------:R-:W-:Y:S01]  /*1750*/  VIMNMX.U32 R7, PT, PT, R7, R19, !PT ;  /* 0x0000001307077248 */ /* 0x000fe20007fe0000 */
[----:B------:R-:W-:Y:S02]  /*1760*/  BSSY.RECONVERGENT B0, `(.L_x_23) ;  /* 0x000002c000007945 */ /* 0x000fe40003800200 */
[----:B-1----:R-:W1:Y:S01]  /*1770*/  LDS R5, [R9] ;  /* 0x0000000009057984 */ /* 0x002e620000000800 */
[----:B------:R-:W-:-:S04]  /*1780*/  ISETP.LT.U32.AND P1, PT, R7, R4, P1 ;  /* 0x000000040700720c */ /* 0x000fc80000f21070 */
[----:B------:R-:W-:-:S04]  /*1790*/  PLOP3.LUT P1, PT, P1, P0, PT, 0x80, 0x8 ;  /* 0x000000000008781c */ /* 0x000fc80000f21070 */
[----:B------:R-:W-:Y:S01]  /*17a0*/  ISETP.LT.U32.OR P1, PT, R6, -0x6, !P1 ;  /* 0xfffffffa0600780c */ /* 0x000fe20004f21470 */
[----:B-1----:R-:W-:Y:S04]  /*17b0*/  STS [R8], R5 ;  /* 0x0000000508007388 */ /* 0x002fe80000000800 */
[----:B------:R-:W1:Y:S04]  /*17c0*/  LDS R0, [R10] ;  /* 0x000000000a007984 */ /* 0x000e680000000800 */
[----:B-1----:R1:W-:Y:S04]  /*17d0*/  STS [R9], R0 ;  /* 0x0000000009007388 */ /* 0x0023e80000000800 */
[----:B--2---:R1:W-:Y:S01]  /*17e0*/  @!P3 STS [R10], R3 ;  /* 0x000000030a00b388 */ /* 0x0043e20000000800 */
[----:B------:R-:W-:Y:S06]  /*17f0*/  BAR.SYNC.DEFER_BLOCKING 0x0 ;  /* 0x0000000000007b1d */ /* 0x000fec0000010000 */
[----:B------:R-:W-:Y:S05]  /*1800*/  @P1 BRA `(.L_x_24) ;  /* 0x0000000000841947 */ /* 0x000fea0003800000 */
[----:B------:R-:W2:Y:S01]  /*1810*/  LDC.64 R14, c[0x0][0x398] ;  /* 0x0000e600ff0e7b82 */ /* 0x000ea20000000a00 */
[----:B------:R-:W3:Y:S04]  /*1820*/  LDS R18, [R10] ;  /* 0x000000000a127984 */ /* 0x000ee80000000800 */
[----:B------:R-:W4:Y:S04]  /*1830*/  LDS R16, [R9] ;  /* 0x0000000009107984 */ /* 0x000f280000000800 */
[----:B------:R-:W5:Y:S04]  /*1840*/  LDS R19, [R8] ;  /* 0x0000000008137984 */ /* 0x000f680000000800 */
[----:B0-----:R-:W0:Y:S04]  /*1850*/  LDS R21, [R9+0x20] ;  /* 0x0000200009157984 */ /* 0x001e280000000800 */
[----:B------:R-:W0:Y:S04]  /*1860*/  LDS R7, [R9+-0x20] ;  /* 0xffffe00009077984 */ /* 0x000e280000000800 */
[----:B------:R-:W0:Y:S04]  /*1870*/  LDS R6, [R9+0x4] ;  /* 0x0000040009067984 */ /* 0x000e280000000800 */
[----:B--2---:R-:W2:Y:S04]  /*1880*/  LDG.E R2, desc[UR8][R14.64+0x4] ;  /* 0x000004080e027981 */ /* 0x004ea8000c1e1900 */
[----:B------:R-:W3:Y:S04]  /*1890*/  LDG.E R11, desc[UR8][R14.64] ;  /* 0x000000080e0b7981 */ /* 0x000ee8000c1e1900 */
[----:B------:R-:W4:Y:S04]  /*18a0*/  LDG.E R17, desc[UR8][R14.64+0x8] ;  /* 0x000008080e117981 */ /* 0x000f28000c1e1900 */
[----:B------:R-:W5:Y:S04]  /*18b0*/  LDG.E R20, desc[UR8][R14.64+0xc] ;  /* 0x00000c080e147981 */ /* 0x000f68000c1e1900 */
[----:B------:R-:W5:Y:S04]  /*18c0*/  LDG.E R22, desc[UR8][R14.64+0x10] ;  /* 0x000010080e167981 */ /* 0x000f68000c1e1900 */
[----:B-1----:R-:W5:Y:S04]  /*18d0*/  LDG.E R0, desc[UR8][R14.64+0x14] ;  /* 0x000014080e007981 */ /* 0x002f68000c1e1900 */
[----:B------:R4:W5:Y:S04]  /*18e0*/  LDG.E R5, desc[UR8][R14.64+0x18] ;  /* 0x000018080e057981 */ /* 0x000968000c1e1900 */
[----:B------:R-:W1:Y:S01]  /*18f0*/  LDS R4, [R9+-0x4] ;  /* 0xfffffc0009047984 */ /* 0x000e620000000800 */
[----:B--2---:R-:W-:-:S02]  /*1900*/  I2FP.F32.S32 R13, R2 ;  /* 0x00000002000d7245 */ /* 0x004fc40000201400 */
[----:B------:R-:W2:Y:S01]  /*1910*/  LDC.64 R2, c[0x0][0x388] ;  /* 0x0000e200ff027b82 */ /* 0x000ea20000000a00 */
[----:B---3--:R-:W-:Y:S02]  /*1920*/  I2FP.F32.S32 R11, R11 ;  /* 0x0000000b000b7245 */ /* 0x008fe40000201400 */
[----:B------:R-:W-:Y:S01]  /*1930*/  FMUL R18, R13, R18 ;  /* 0x000000120d127220 */ /* 0x000fe20000400000 */
[----:B----4-:R-:W-:-:S03]  /*1940*/  I2FP.F32.S32 R14, R17 ;  /* 0x00000011000e7245 */ /* 0x010fc60000201400 */
[----:B------:R-:W-:Y:S01]  /*1950*/  FFMA R11, R11, R16, R18 ;  /* 0x000000100b0b7223 */ /* 0x000fe20000000012 */
[----:B-----5:R-:W-:-:S03]  /*1960*/  I2FP.F32.S32 R20, R20 ;  /* 0x0000001400147245 */ /* 0x020fc60000201400 */
[----:B------:R-:W-:Y:S01]  /*1970*/  FFMA R11, R14, R19, R11 ;  /* 0x000000130e0b7223 */ /* 0x000fe2000000000b */
[----:B------:R-:W-:-:S03]  /*1980*/  I2FP.F32.S32 R13, R22 ;  /* 0x00000016000d7245 */ /* 0x000fc60000201400 */
[----:B0-----:R-:W-:Y:S01]  /*1990*/  FFMA R20, R20, R21, R11 ;  /* 0x0000001514147223 */ /* 0x001fe2000000000b */
[----:B------:R-:W-:Y:S01]  /*19a0*/  VIADD R11, R12, 0xffffffff ;  /* 0xffffffff0c0b7836 */ /* 0x000fe20000000000 */
[----:B------:R-:W-:Y:S02]  /*19b0*/  I2FP.F32.S32 R0, R0 ;  /* 0x0000000000007245 */ /* 0x000fe40000201400 */
[----:B------:R-:W-:Y:S01]  /*19c0*/  FFMA R7, R13, R7, R20 ;  /* 0x000000070d077223 */ /* 0x000fe20000000014 */
[----:B------:R-:W-:-:S03]  /*19d0*/  I2FP.F32.S32 R12, R5 ;  /* 0x00000005000c7245 */ /* 0x000fc60000201400 */
[----:B------:R-:W-:Y:S01]  /*19e0*/  FFMA R7, R0, R6, R7 ;  /* 0x0000000600077223 */ /* 0x000fe20000000007 */
[----:B--2---:R-:W-:-:S04]  /*19f0*/  IMAD.WIDE.U32 R2, R11, 0x4, R2 ;  /* 0x000000040b027825 */ /* 0x004fc800078e0002 */
[----:B-1----:R-:W-:-:S05]  /*1a00*/  FFMA R7, R12, R4, R7 ;  /* 0x000000040c077223 */ /* 0x002fca0000000007 */
[----:B------:R2:W-:Y:S02]  /*1a10*/  STG.E desc[UR8][R2.64], R7 ;  /* 0x0000000702007986 */ /* 0x0005e4000c101908 */
.L_x_24:
[----:B------:R-:W-:Y:S05]  /*1a20*/  BSYNC.RECONVERGENT B0 ;  /* 0x0000000000007941 */ /* 0x000fea0003800200 */
.L_x_23:
[----:B------:R-:W-:Y:S06]  /*1a30*/  BAR.SYNC.DEFER_BLOCKING 0x0 ;  /* 0x0000000000007b1d */ /* 0x000fec0000010000 */
[----:B-12---:R-:W1:Y:S04]  /*1a40*/  LDS R3, [R9] ;  /* 0x0000000009037984 */ /* 0x006e680000000800 */
[----:B-1----:R-:W-:Y:S04]  /*1a50*/  STS [R8], R3 ;  /* 0x0000000308007388 */ /* 0x002fe80000000800 */
[----:B0-----:R-:W0:Y:S04]  /*1a60*/  LDS R10, [R10] ;  /* 0x000000000a0a7984 */ /* 0x001e280000000800 */
[----:B0-----:R-:W-:Y:S01]  /*1a70*/  STS [R9], R10 ;  /* 0x0000000a09007388 */ /* 0x001fe20000000800 */
[----:B------:R-:W-:Y:S05]  /*1a80*/  EXIT ;  /* 0x000000000000794d */ /* 0x000fea0003800000 */
.L_x_25:
        /* <DEDUP_REMOVED lines=15> */
.L_x_29:


//--------------------- .text._Z19stencil_with_tilingPfS_jPKi --------------------------
	.section	.text._Z19stencil_with_tilingPfS_jPKi,"ax",@progbits
	.align	128
        .global         _Z19stencil_with_tilingPfS_jPKi
        .type           _Z19stencil_with_tilingPfS_jPKi,@function
        .size           _Z19stencil_with_tilingPfS_jPKi,(.L_x_30 - _Z19stencil_with_tilingPfS_jPKi)
        .other          _Z19stencil_with_tilingPfS_jPKi,@"STO_CUDA_ENTRY STV_DEFAULT"
_Z19stencil_with_tilingPfS_jPKi:
.text._Z19stencil_with_tilingPfS_jPKi:
[----:B------:R-:W-:Y:S01]  /*0000*/  LDC R1, c[0x0][0x37c] ;  /* 0x0000df00ff017b82 */ /* 0x000fe20000000800 */
[----:B------:R-:W0:Y:S01]  /*0010*/  S2R R7, SR_CTAID.Y ;  /* 0x0000000000077919 */ /* 0x000e220000002600 */
[----:B------:R-:W1:Y:S01]  /*0020*/  LDCU UR7, c[0x0][0x390] ;  /* 0x00007200ff0777ac */ /* 0x000e620008000800 */
[----:B------:R-:W0:Y:S01]  /*0030*/  S2R R10, SR_TID.Y ;  /* 0x00000000000a7919 */ /* 0x000e220000002200 */
[----:B------:R-:W2:Y:S01]  /*0040*/  LDCU.64 UR8, c[0x0][0x358] ;  /* 0x00006b00ff0877ac */ /* 0x000ea20008000a00 */
[----:B------:R-:W3:Y:S01]  /*0050*/  S2R R6, SR_CTAID.Z ;  /* 0x0000000000067919 */ /* 0x000ee20000002700 */
[----:B------:R-:W3:Y:S01]  /*0060*/  S2R R13, SR_TID.Z ;  /* 0x00000000000d7919 */ /* 0x000ee20000002300 */
[----:B------:R-:W4:Y:S01]  /*0070*/  S2R R11, SR_TID.X ;  /* 0x00000000000b7919 */ /* 0x000f220000002100 */
[----:B------:R-:W5:Y:S01]  /*0080*/  S2R R5, SR_CTAID.X ;  /* 0x0000000000057919 */ /* 0x000f620000002500 */
[----:B0-----:R-:W-:-:S04]  /*0090*/  IMAD R7, R7, 0x6, R10 ;  /* 0x0000000607077824 */ /* 0x001fc800078e020a */
[C---:B------:R-:W-:Y:S01]  /*00a0*/  VIADD R3, R7.reuse, 0xffffffff ;  /* 0xffffffff07037836 */ /* 0x040fe20000000000 */
[----:B------:R-:W-:Y:S01]  /*00b0*/  ISETP.NE.AND P0, PT, R7, RZ, PT ;  /* 0x000000ff0700720c */ /* 0x000fe20003f05270 */
[----:B---3--:R-:W-:-:S04]  /*00c0*/  IMAD R6, R6, 0x6, R13 ;  /* 0x0000000606067824 */ /* 0x008fc800078e020d */
[C---:B------:R-:W-:Y:S01]  /*00d0*/  VIADD R0, R6.reuse, 0xffffffff ;  /* 0xffffffff06007836 */ /* 0x040fe20000000000 */
[----:B------:R-:W-:Y:S01]  /*00e0*/  ISETP.EQ.OR P0, PT, R6, RZ, !P0 ;  /* 0x000000ff0600720c */ /* 0x000fe20004702670 */
[----:B----4-:R-:W-:-:S03]  /*00f0*/  VIADD R8, R11, 0xffffffff ;  /* 0xffffffff0b087836 */ /* 0x010fc60000000000 */
[----:B-1----:R-:W-:Y:S01]  /*0100*/  ISETP.GE.U32.OR P0, PT, R0, UR7, P0 ;  /* 0x0000000700007c0c */ /* 0x002fe20008706470 */
[----:B-----5:R-:W-:-:S03]  /*0110*/  IMAD R2, R5, 0x6, R8 ;  /* 0x0000000605027824 */ /* 0x020fc600078e0208 */
[----:B------:R-:W-:-:S04]  /*0120*/  ISETP.GE.U32.OR P0, PT, R3, UR7, P0 ;  /* 0x0000000703007c0c */ /* 0x000fc80008706470 */
[----:B------:R-:W-:-:S04]  /*0130*/  ISETP.LT.OR P0, PT, R2, RZ, P0 ;  /* 0x000000ff0200720c */ /* 0x000fc80000701670 */
[----:B------:R-:W-:-:S13]  /*0140*/  ISETP.GE.U32.OR P0, PT, R2, UR7, P0 ;  /* 0x0000000702007c0c */ /* 0x000fda0008706470 */
[----:B------:R-:W0:Y:S01]  /*0150*/  @!P0 LDC.64 R4, c[0x0][0x380] ;  /* 0x0000e000ff048b82 */ /* 0x000e220000000a00 */
[----:B------:R-:W-:-:S04]  /*0160*/  @!P0 IMAD R9, R0, UR7, R3 ;  /* 0x0000000700098c24 */ /* 0x000fc8000f8e0203 */
[----:B------:R-:W-:-:S04]  /*0170*/  @!P0 IMAD R9, R9, UR7, R2 ;  /* 0x0000000709098c24 */ /* 0x000fc8000f8e0202 */
[----:B0-----:R-:W-:-:S06]  /*0180*/  @!P0 IMAD.WIDE.U32 R4, R9, 0x4, R4 ;  /* 0x0000000409048825 */ /* 0x001fcc00078e0004 */
[----:B--2---:R-:W2:Y:S01]  /*0190*/  @!P0 LDG.E R4, desc[UR8][R4.64] ;  /* 0x0000000804048981 */ /* 0x004ea2000c1e1900 */
[----:B------:R-:W0:Y:S01]  /*01a0*/  S2UR UR5, SR_CgaCtaId ;  /* 0x00000000000579c3 */ /* 0x000e220000008800 */
[----:B------:R-:W-:Y:S01]  /*01b0*/  VIMNMX.U32 R6, PT, PT, R6, R7, PT ;  /* 0x0000000706067248 */ /* 0x000fe20003fe0000 */
[----:B------:R-:W-:Y:S01]  /*01c0*/  UMOV UR4, 0x400 ;  /* 0x0000040000047882 */ /* 0x000fe20000000000 */
[----:B------:R-:W-:Y:S02]  /*01d0*/  UIADD3 UR6, UPT, UPT, UR7, -0x1, URZ ;  /* 0xffffffff07067890 */ /* 0x000fe4000fffe0ff */
[----:B------:R-:W-:Y:S02]  /*01e0*/  ISETP.GE.U32.AND P1, PT, R6, 0x2, PT ;  /* 0x000000020600780c */ /* 0x000fe40003f26070 */
[----:B------:R-:W-:-:S04]  /*01f0*/  VIMNMX.U32 R6, PT, PT, R0, R3, !PT ;  /* 0x0000000300067248 */ /* 0x000fc80007fe0000 */
[----:B------:R-:W-:-:S04]  /*0200*/  ISETP.GE.U32.OR P1, PT, R6, UR6, !P1 ;  /* 0x0000000606007c0c */ /* 0x000fc8000cf26470 */
[----:B------:R-:W-:-:S04]  /*0210*/  ISETP.LT.OR P1, PT, R2, 0x1, P1 ;  /* 0x000000010200780c */ /* 0x000fc80000f21670 */
[----:B------:R-:W-:Y:S01]  /*0220*/  ISETP.GE.U32.OR P1, PT, R2, UR6, P1 ;  /* 0x0000000602007c0c */ /* 0x000fe20008f26470 */
[----:B0-----:R-:W-:-:S06]  /*0230*/  ULEA UR4, UR5, UR4, 0x18 ;  /* 0x0000000405047291 */ /* 0x001fcc000f8ec0ff */
[----:B------:R-:W-:-:S05]  /*0240*/  LEA R6, R13, UR4, 0x8 ;  /* 0x000000040d067c11 */ /* 0x000fca000f8e40ff */
[----:B------:R-:W-:-:S04]  /*0250*/  IMAD R6, R10, 0x20, R6 ;  /* 0x000000200a067824 */ /* 0x000fc800078e0206 */
[----:B------:R-:W-:-:S05]  /*0260*/  IMAD R11, R11, 0x4, R6 ;  /* 0x000000040b0b7824 */ /* 0x000fca00078e0206 */
[----:B--2---:R0:W-:Y:S01]  /*0270*/  @!P0 STS [R11], R4 ;  /* 0x000000040b008388 */ /* 0x0041e20000000800 */
[----:B------:R-:W-:Y:S06]  /*0280*/  BAR.SYNC.DEFER_BLOCKING 0x0 ;  /* 0x0000000000007b1d */ /* 0x000fec0000010000 */
[----:B------:R-:W-:Y:S05]  /*0290*/  @P1 EXIT ;  /* 0x000000000000194d */ /* 0x000fea0003800000 */
[----:B0-----:R-:W-:-:S05]  /*02a0*/  VIADD R4, R10, 0xffffffff ;  /* 0xffffffff0a047836 */ /* 0x001fca0000000000 */
[----:B------:R-:W-:-:S04]  /*02b0*/  VIADDMNMX.U32 R5, R13, 0xffffffff, R4, !PT ;  /* 0xffffffff0d057846 */ /* 0x000fc80007800004 */
[----:B------:R-:W-:-:S04]  /*02c0*/  VIMNMX.U32 R5, PT, PT, R8, R5, !PT ;  /* 0x0000000508057248 */ /* 0x000fc80007fe0000 */
[----:B------:R-:W-:-:S13]  /*02d0*/  ISETP.GT.U32.AND P0, PT, R5, 0x5, PT ;  /* 0x000000050500780c */ /* 0x000fda0003f04070 */
[----:B------:R-:W-:Y:S05]  /*02e0*/  @P0 EXIT ;  /* 0x000000000000094d */ /* 0x000fea0003800000 */
[----:B------:R-:W0:Y:S01]  /*02f0*/  LDC.64 R12, c[0x0][0x398] ;  /* 0x0000e600ff0c7b82 */ /* 0x000e220000000a00 */
[----:B------:R-:W1:Y:S04]  /*0300*/  LDS R17, [R11+0x100] ;  /* 0x000100000b117984 */ /* 0x000e680000000800 */
[----:B------:R-:W2:Y:S04]  /*0310*/  LDS R15, [R11] ;  /* 0x000000000b0f7984 */ /* 0x000ea80000000800 */
[----:B------:R-:W3:Y:S04]  /*0320*/  LDS R19, [R11+-0x100] ;  /* 0xffff00000b137984 */ /* 0x000ee80000000800 */
[----:B------:R-:W4:Y:S04]  /*0330*/  LDS R21, [R11+0x20] ;  /* 0x000020000b157984 */ /* 0x000f280000000800 */
[----:B------:R-:W5:Y:S04]  /*0340*/  LDS R10, [R11+-0x20] ;  /* 0xffffe0000b0a7984 */ /* 0x000f680000000800 */
[----:B------:R-:W5:Y:S04]  /*0350*/  LDS R9, [R11+0x4] ;  /* 0x000004000b097984 */ /* 0x000f680000000800 */
[----:B0-----:R-:W2:Y:S04]  /*0360*/  LDG.E R4, desc[UR8][R12.64+0x4] ;  /* 0x000004080c047981 */ /* 0x001ea8000c1e1900 */
[----:B------:R-:W3:Y:S04]  /*0370*/  LDG.E R14, desc[UR8][R12.64] ;  /* 0x000000080c0e7981 */ /* 0x000ee8000c1e1900 */
[----:B------:R-:W4:Y:S04]  /*0380*/  LDG.E R18, desc[UR8][R12.64+0x8] ;  /* 0x000008080c127981 */ /* 0x000f28000c1e1900 */
[----:B------:R-:W5:Y:S04]  /*0390*/  LDG.E R20, desc[UR8][R12.64+0xc] ;  /* 0x00000c080c147981 */ /* 0x000f68000c1e1900 */
[----:B------:R-:W5:Y:S04]  /*03a0*/  LDG.E R22, desc[UR8][R12.64+0x10] ;  /* 0x000010080c167981 */ /* 0x000f68000c1e1900 */
[----:B------:R-:W5:Y:S04]  /*03b0*/  LDG.E R6, desc[UR8][R12.64+0x14] ;  /* 0x000014080c067981 */ /* 0x000f68000c1e1900 */
[----:B------:R4:W5:Y:S04]  /*03c0*/  LDG.E R8, desc[UR8][R12.64+0x18] ;  /* 0x000018080c087981 */ /* 0x000968000c1e1900 */
[----:B------:R0:W5:Y:S02]  /*03d0*/  LDS R7, [R11+-0x4] ;  /* 0xfffffc000b077984 */ /* 0x0001640000000800 */
[----:B0-----:R-:W-:Y:S01]  /*03e0*/  IMAD R11, R0, UR7, R3 ;  /* 0x00000007000b7c24 */ /* 0x001fe2000f8e0203 */
[----:B--2---:R-:W-:-:S02]  /*03f0*/  I2FP.F32.S32 R16, R4 ;  /* 0x0000000400107245 */ /* 0x004fc40000201400 */
[----:B------:R-:W0:Y:S01]  /*0400*/  LDC.64 R4, c[0x0][0x388] ;  /* 0x0000e200ff047b82 */ /* 0x000e220000000a00 */
[----:B---3--:R-:W-:Y:S02]  /*0410*/  I2FP.F32.S32 R14, R14 ;  /* 0x0000000e000e7245 */ /* 0x008fe40000201400 */
[----:B-1----:R-:W-:Y:S01]  /*0420*/  FMUL R17, R16, R17 ;  /* 0x0000001110117220 */ /* 0x002fe20000400000 */
[----:B----4-:R-:W-:-:S03]  /*0430*/  I2FP.F32.S32 R13, R18 ;  /* 0x00000012000d7245 */ /* 0x010fc60000201400 */
[----:B------:R-:W-:Y:S01]  /*0440*/  FFMA R14, R14, R15, R17 ;  /* 0x0000000f0e0e7223 */ /* 0x000fe20000000011 */
[----:B-----5:R-:W-:-:S03]  /*0450*/  I2FP.F32.S32 R20, R20 ;  /* 0x0000001400147245 */ /* 0x020fc60000201400 */
[----:B------:R-:W-:Y:S01]  /*0460*/  FFMA R13, R13, R19, R14 ;  /* 0x000000130d0d7223 */ /* 0x000fe2000000000e */
[----:B------:R-:W-:-:S03]  /*0470*/  I2FP.F32.S32 R22, R22 ;  /* 0x0000001600167245 */ /* 0x000fc60000201400 */
[----:B------:R-:W-:Y:S01]  /*0480*/  FFMA R13, R20, R21, R13 ;  /* 0x00000015140d7223 */ /* 0x000fe2000000000d */
[----:B------:R-:W-:-:S03]  /*0490*/  I2FP.F32.S32 R3, R6 ;  /* 0x0000000600037245 */ /* 0x000fc60000201400 */
[----:B------:R-:W-:Y:S01]  /*04a0*/  FFMA R10, R22, R10, R13 ;  /* 0x0000000a160a7223 */ /* 0x000fe2000000000d */
[----:B------:R-:W-:Y:S01]  /*04b0*/  IMAD R13, R11, UR7, R2 ;  /* 0x000000070b0d7c24 */ /* 0x000fe2000f8e0202 */
[----:B------:R-:W-:Y:S02]  /*04c0*/  I2FP.F32.S32 R11, R8 ;  /* 0x00000008000b7245 */ /* 0x000fe40000201400 */
[----:B------:R-:W-:Y:S01]  /*04d0*/  FFMA R10, R3, R9, R10 ;  /* 0x00000009030a7223 */ /* 0x000fe2000000000a */
[----:B0-----:R-:W-:-:S04]  /*04e0*/  IMAD.WIDE.U32 R4, R13, 0x4, R4 ;  /* 0x000000040d047825 */ /* 0x001fc800078e0004 */
[----:B------:R-:W-:-:S05]  /*04f0*/  FFMA R7, R11, R7, R10 ;  /* 0x000000070b077223 */ /* 0x000fca000000000a */
[----:B------:R-:W-:Y:S01]  /*0500*/  STG.E desc[UR8][R4.64], R7 ;  /* 0x0000000704007986 */ /* 0x000fe2000c101908 */
[----:B------:R-:W-:Y:S05]  /*0510*/  EXIT ;  /* 0x000000000000794d */ /* 0x000fea0003800000 */
.L_x_26:
        /* <DEDUP_REMOVED lines=14> */
.L_x_30:


//--------------------- .text._Z14stencil_kernelPfS_jPKi --------------------------
	.section	.text._Z14stencil_kernelPfS_jPKi,"ax",@progbits
	.align	128
        .global         _Z14stencil_kernelPfS_jPKi
        .type           _Z14stencil_kernelPfS_jPKi,@function
        .size           _Z14stencil_kernelPfS_jPKi,(.L_x_31 - _Z14stencil_kernelPfS_jPKi)
        .other          _Z14stencil_kernelPfS_jPKi,@"STO_CUDA_ENTRY STV_DEFAULT"
_Z14stencil_kernelPfS_jPKi:
.text._Z14stencil_kernelPfS_jPKi:
[----:B------:R-:W-:Y:S01]  /*0000*/  LDC R1, c[0x0][0x37c] ;  /* 0x0000df00ff017b82 */ /* 0x000fe20000000800 */
[----:B------:R-:W0:Y:S07]  /*0010*/  S2R R2, SR_TID.Y ;  /* 0x0000000000027919 */ /* 0x000e2e0000002200 */
[----:B------:R-:W1:Y:S01]  /*0020*/  LDC R5, c[0x0][0x368] ;  /* 0x0000da00ff057b82 */ /* 0x000e620000000800 */
[----:B------:R-:W1:Y:S01]  /*0030*/  S2R R0, SR_TID.Z ;  /* 0x0000000000007919 */ /* 0x000e620000002300 */
[----:B------:R-:W2:Y:S06]  /*0040*/  S2R R6, SR_TID.X ;  /* 0x0000000000067919 */ /* 0x000eac0000002100 */
[----:B------:R-:W0:Y:S08]  /*0050*/  S2UR UR5, SR_CTAID.Y ;  /* 0x00000000000579c3 */ /* 0x000e300000002600 */
[----:B------:R-:W0:Y:S08]  /*0060*/  LDC R7, c[0x0][0x364] ;  /* 0x0000d900ff077b82 */ /* 0x000e300000000800 */
[----:B------:R-:W1:Y:S08]  /*0070*/  S2UR UR4, SR_CTAID.Z ;  /* 0x00000000000479c3 */ /* 0x000e700000002700 */
[----:B------:R-:W3:Y:S08]  /*0080*/  LDC R4, c[0x0][0x390] ;  /* 0x0000e400ff047b82 */ /* 0x000ef00000000800 */
[----:B------:R-:W2:Y:S01]  /*0090*/  S2UR UR6, SR_CTAID.X ;  /* 0x00000000000679c3 */ /* 0x000ea20000002500 */
[----:B0-----:R-:W-:-:S05]  /*00a0*/  IMAD R7, R7, UR5, R2 ;  /* 0x0000000507077c24 */ /* 0x001fca000f8e0202 */
[----:B------:R-:W-:Y:S02]  /*00b0*/  ISETP.NE.AND P0, PT, R7, RZ, PT ;  /* 0x000000ff0700720c */ /* 0x000fe40003f05270 */
[----:B------:R-:W2:Y:S01]  /*00c0*/  LDC R3, c[0x0][0x360] ;  /* 0x0000d800ff037b82 */ /* 0x000ea20000000800 */
[----:B-1----:R-:W-:-:S05]  /*00d0*/  IMAD R5, R5, UR4, R0 ;  /* 0x0000000405057c24 */ /* 0x002fca000f8e0200 */
[----:B------:R-:W-:Y:S02]  /*00e0*/  ISETP.EQ.OR P0, PT, R5, RZ, !P0 ;  /* 0x000000ff0500720c */ /* 0x000fe40004702670 */
[----:B---3--:R-:W-:-:S04]  /*00f0*/  IADD3 R2, PT, PT, R4, -0x1, RZ ;  /* 0xffffffff04027810 */ /* 0x008fc80007ffe0ff */
[----:B------:R-:W-:-:S04]  /*0100*/  ISETP.GE.U32.OR P0, PT, R5, R2, P0 ;  /* 0x000000020500720c */ /* 0x000fc80000706470 */
[----:B------:R-:W-:Y:S01]  /*0110*/  ISETP.GE.U32.OR P0, PT, R7, R2, P0 ;  /* 0x000000020700720c */ /* 0x000fe20000706470 */
[----:B--2---:R-:W-:-:S05]  /*0120*/  IMAD R0, R3, UR6, R6 ;  /* 0x0000000603007c24 */ /* 0x004fca000f8e0206 */
[----:B------:R-:W-:-:S04]  /*0130*/  ISETP.EQ.OR P0, PT, R0, RZ, P0 ;  /* 0x000000ff0000720c */ /* 0x000fc80000702670 */
[----:B------:R-:W-:-:S13]  /*0140*/  ISETP.GE.U32.OR P0, PT, R0, R2, P0 ;  /* 0x000000020000720c */ /* 0x000fda0000706470 */
[----:B------:R-:W-:Y:S05]  /*0150*/  @P0 EXIT ;  /* 0x000000000000094d */ /* 0x000fea0003800000 */
[----:B------:R-:W0:Y:S01]  /*0160*/  LDC.64 R2, c[0x0][0x398] ;  /* 0x0000e600ff027b82 */ /* 0x000e220000000a00 */
[----:B------:R-:W0:Y:S01]  /*0170*/  LDCU.64 UR4, c[0x0][0x358] ;  /* 0x00006b00ff0477ac */ /* 0x000e220008000a00 */
[-C--:B------:R-:W-:Y:S01]  /*0180*/  IMAD R5, R5, R4.reuse, RZ ;  /* 0x0000000405057224 */ /* 0x080fe200078e02ff */
[----:B------:R-:W-:Y:S01]  /*0190*/  IADD3 R11, PT, PT, -R4, RZ, RZ ;  /* 0x000000ff040b7210 */ /* 0x000fe20007ffe1ff */
[CC--:B------:R-:W-:Y:S02]  /*01a0*/  IMAD R13, R7.reuse, R4.reuse, R0 ;  /* 0x00000004070d7224 */ /* 0x0c0fe400078e0200 */
[-C--:B------:R-:W-:Y:S01]  /*01b0*/  IMAD R10, R7, R4.reuse, R4 ;  /* 0x00000004070a7224 */ /* 0x080fe200078e0204 */
[----:B------:R-:W-:Y:S01]  /*01c0*/  IADD3 R6, PT, PT, R5, R4, RZ ;  /* 0x0000000405067210 */ /* 0x000fe20007ffe0ff */
[----:B------:R-:W1:Y:S03]  /*01d0*/  LDC.64 R8, c[0x0][0x380] ;  /* 0x0000e000ff087b82 */ /* 0x000e660000000a00 */
[C---:B------:R-:W-:Y:S01]  /*01e0*/  LEA R15, R11.reuse, R10, 0x1 ;  /* 0x0000000a0b0f7211 */ /* 0x040fe200078e08ff */
[--C-:B------:R-:W-:Y:S01]  /*01f0*/  IMAD R7, R6, R4, R13.reuse ;  /* 0x0000000406077224 */ /* 0x100fe200078e020d */
[----:B------:R-:W-:Y:S01]  /*0200*/  LEA R12, R11, R6, 0x1 ;  /* 0x000000060b0c7211 */ /* 0x000fe200078e08ff */
[----:B------:R-:W-:Y:S01]  /*0210*/  IMAD R11, R5, R4, R13 ;  /* 0x00000004050b7224 */ /* 0x000fe200078e020d */
[----:B------:R-:W-:-:S03]  /*0220*/  IADD3 R15, PT, PT, R0, R15, RZ ;  /* 0x0000000f000f7210 */ /* 0x000fc60007ffe0ff */
[-C--:B------:R-:W-:Y:S01]  /*0230*/  IMAD R17, R12, R4.reuse, R13 ;  /* 0x000000040c117224 */ /* 0x080fe200078e020d */
[----:B0-----:R-:W2:Y:S01]  /*0240*/  LDG.E R10, desc[UR4][R2.64+0x4] ;  /* 0x00000404020a7981 */ /* 0x001ea2000c1e1900 */
[----:B------:R-:W-:-:S03]  /*0250*/  IADD3 R25, PT, PT, R11, R4, RZ ;  /* 0x000000040b197210 */ /* 0x000fc60007ffe0ff */
[----:B------:R-:W3:Y:S01]  /*0260*/  LDG.E R0, desc[UR4][R2.64] ;  /* 0x0000000402007981 */ /* 0x000ee2000c1e1900 */
[----:B-1----:R-:W-:-:S03]  /*0270*/  IMAD.WIDE.U32 R6, R7, 0x4, R8 ;  /* 0x0000000407067825 */ /* 0x002fc600078e0008 */
[----:B------:R-:W4:Y:S01]  /*0280*/  LDG.E R13, desc[UR4][R2.64+0x8] ;  /* 0x00000804020d7981 */ /* 0x000f22000c1e1900 */
[----:B------:R-:W-:-:S03]  /*0290*/  IMAD.WIDE.U32 R22, R11, 0x4, R8 ;  /* 0x000000040b167825 */ /* 0x000fc600078e0008 */
[----:B------:R0:W5:Y:S01]  /*02a0*/  LDG.E R12, desc[UR4][R6.64] ;  /* 0x00000004060c7981 */ /* 0x000162000c1e1900 */
[----:B------:R-:W-:-:S03]  /*02b0*/  IMAD.WIDE.U32 R16, R17, 0x4, R8 ;  /* 0x0000000411107825 */ /* 0x000fc600078e0008 */
[----:B------:R-:W5:Y:S01]  /*02c0*/  LDG.E R14, desc[UR4][R22.64] ;  /* 0x00000004160e7981 */ /* 0x000f62000c1e1900 */
[----:B------:R-:W-:-:S03]  /*02d0*/  IMAD R5, R5, R4, R15 ;  /* 0x0000000405057224 */ /* 0x000fc600078e020f */
[----:B------:R1:W5:Y:S01]  /*02e0*/  LDG.E R19, desc[UR4][R16.64] ;  /* 0x0000000410137981 */ /* 0x000362000c1e1900 */
[--C-:B------:R-:W-:Y:S01]  /*02f0*/  IMAD.WIDE.U32 R24, R25, 0x4, R8.reuse ;  /* 0x0000000419187825 */ /* 0x100fe200078e0008 */
[----:B------:R-:W-:Y:S02]  /*0300*/  IADD3 R27, PT, PT, R11, 0x1, RZ ;  /* 0x000000010b1b7810 */ /* 0x000fe40007ffe0ff */
[----:B------:R-:W5:Y:S01]  /*0310*/  LDG.E R15, desc[UR4][R2.64+0xc] ;  /* 0x00000c04020f7981 */ /* 0x000f62000c1e1900 */
[--C-:B0-----:R-:W-:Y:S01]  /*0320*/  IMAD.WIDE.U32 R6, R5, 0x4, R8.reuse ;  /* 0x0000000405067825 */ /* 0x101fe200078e0008 */
[----:B------:R-:W-:Y:S02]  /*0330*/  IADD3 R29, PT, PT, R11, -0x1, RZ ;  /* 0xffffffff0b1d7810 */ /* 0x000fe40007ffe0ff */
[----:B------:R-:W5:Y:S01]  /*0340*/  LDG.E R18, desc[UR4][R2.64+0x10] ;  /* 0x0000100402127981 */ /* 0x000f62000c1e1900 */
[--C-:B------:R-:W-:Y:S01]  /*0350*/  IMAD.WIDE.U32 R4, R27, 0x4, R8.reuse ;  /* 0x000000041b047825 */ /* 0x100fe200078e0008 */
[----:B-1----:R-:W0:Y:S02]  /*0360*/  LDC.64 R16, c[0x0][0x388] ;  /* 0x0000e200ff107b82 */ /* 0x002e240000000a00 */
[----:B------:R-:W5:Y:S01]  /*0370*/  LDG.E R21, desc[UR4][R24.64] ;  /* 0x0000000418157981 */ /* 0x000f62000c1e1900 */
[----:B------:R-:W-:-:S03]  /*0380*/  IMAD.WIDE.U32 R8, R29, 0x4, R8 ;  /* 0x000000041d087825 */ /* 0x000fc600078e0008 */
[----:B------:R-:W5:Y:S04]  /*0390*/  LDG.E R20, desc[UR4][R2.64+0x14] ;  /* 0x0000140402147981 */ /* 0x000f68000c1e1900 */
[----:B------:R-:W5:Y:S04]  /*03a0*/  LDG.E R6, desc[UR4][R6.64] ;  /* 0x0000000406067981 */ /* 0x000f68000c1e1900 */
[----:B------:R-:W5:Y:S04]  /*03b0*/  LDG.E R22, desc[UR4][R2.64+0x18] ;  /* 0x0000180402167981 */ /* 0x000f68000c1e1900 */
[----:B------:R-:W5:Y:S04]  /*03c0*/  LDG.E R4, desc[UR4][R4.64] ;  /* 0x0000000404047981 */ /* 0x000f68000c1e1900 */
[----:B------:R-:W5:Y:S01]  /*03d0*/  LDG.E R8, desc[UR4][R8.64] ;  /* 0x0000000408087981 */ /* 0x000f62000c1e1900 */
[----:B0-----:R-:W-:Y:S01]  /*03e0*/  IMAD.WIDE.U32 R16, R11, 0x4, R16 ;  /* 0x000000040b107825 */ /* 0x001fe200078e0010 */
[----:B--2---:R-:W-:-:S02]  /*03f0*/  I2FP.F32.S32 R27, R10 ;  /* 0x0000000a001b7245 */ /* 0x004fc40000201400 */
[----:B---3--:R-:W-:Y:S02]  /*0400*/  I2FP.F32.S32 R23, R0 ;  /* 0x0000000000177245 */ /* 0x008fe40000201400 */
[----:B----4-:R-:W-:Y:S01]  /*0410*/  I2FP.F32.S32 R13, R13 ;  /* 0x0000000d000d7245 */ /* 0x010fe20000201400 */
[----:B-----5:R-:W-:-:S04]  /*0420*/  FMUL R12, R27, R12 ;  /* 0x0000000c1b0c7220 */ /* 0x020fc80000400000 */
[----:B------:R-:W-:-:S04]  /*0430*/  FFMA R12, R23, R14, R12 ;  /* 0x0000000e170c7223 */ /* 0x000fc8000000000c */
[----:B------:R-:W-:Y:S01]  /*0440*/  FFMA R12, R13, R19, R12 ;  /* 0x000000130d0c7223 */ /* 0x000fe2000000000c */
[----:B------:R-:W-:Y:S02]  /*0450*/  I2FP.F32.S32 R15, R15 ;  /* 0x0000000f000f7245 */ /* 0x000fe40000201400 */
[----:B------:R-:W-:-:S03]  /*0460*/  I2FP.F32.S32 R18, R18 ;  /* 0x0000001200127245 */ /* 0x000fc60000201400 */
[----:B------:R-:W-:Y:S01]  /*0470*/  FFMA R15, R15, R21, R12 ;  /* 0x000000150f0f7223 */ /* 0x000fe2000000000c */
[----:B------:R-:W-:-:S03]  /*0480*/  I2FP.F32.S32 R20, R20 ;  /* 0x0000001400147245 */ /* 0x000fc60000201400 */
[----:B------:R-:W-:Y:S01]  /*0490*/  FFMA R15, R18, R6, R15 ;  /* 0x00000006120f7223 */ /* 0x000fe2000000000f */
[----:B------:R-:W-:-:S03]  /*04a0*/  I2FP.F32.S32 R22, R22 ;  /* 0x0000001600167245 */ /* 0x000fc60000201400 */
[----:B------:R-:W-:-:S04]  /*04b0*/  FFMA R15, R20, R4, R15 ;  /* 0x00000004140f7223 */ /* 0x000fc8000000000f */
[----:B------:R-:W-:-:S05]  /*04c0*/  FFMA R15, R22, R8, R15 ;  /* 0x00000008160f7223 */ /* 0x000fca000000000f */
[----:B------:R-:W-:Y:S01]  /*04d0*/  STG.E desc[UR4][R16.64], R15 ;  /* 0x0000000f10007986 */ /* 0x000fe2000c101904 */
[----:B------:R-:W-:Y:S05]  /*04e0*/  EXIT ;  /* 0x000000000000794d */ /* 0x000fea0003800000 */
.L_x_27:
        /* <DEDUP_REMOVED lines=9> */
.L_x_31:


//--------------------- .nv.shared._Z30stencil_with_amend_conarseningPfS_jPKi --------------------------
	.section	.nv.shared._Z30stencil_with_amend_conarseningPfS_jPKi,"aw",@nobits
	.sectionflags	@""
	.align	4
.nv.shared._Z30stencil_with_amend_conarseningPfS_jPKi:
	.zero		1280


//--------------------- .nv.shared.reserved.0     --------------------------
	.section	.nv.shared.reserved.0,"aw",@nobits
	.weak		__nv_reservedSMEM_offset_0_alias
	.size		__nv_reservedSMEM_offset_0_alias, 0, 64
	.other		__nv_reservedSMEM_offset_0_alias,@"STO_CUDA_RESERVED_SHARED STV_DEFAULT"
__nv_reservedSMEM_offset_0_alias:
	.zero		0
	.zero		64


//--------------------- .nv.shared._Z23stencil_with_coarseningPfS_jPKi --------------------------
	.section	.nv.shared._Z23stencil_with_coarseningPfS_jPKi,"aw",@nobits
	.sectionflags	@""
	.align	4
.nv.shared._Z23stencil_with_coarseningPfS_jPKi:
	.zero		1792


//--------------------- .nv.shared._Z19stencil_with_tilingPfS_jPKi --------------------------
	.section	.nv.shared._Z19stencil_with_tilingPfS_jPKi,"aw",@nobits
	.sectionflags	@""
	.align	4
.nv.shared._Z19stencil_with_tilingPfS_jPKi:
	.zero		3072


//--------------------- .nv.constant0._Z30stencil_with_amend_conarseningPfS_jPKi --------------------------
	.section	.nv.constant0._Z30stencil_with_amend_conarseningPfS_jPKi,"a",@progbits
	.sectionflags	@""
	.align	4
.nv.constant0._Z30stencil_with_amend_conarseningPfS_jPKi:
	.zero		928


//--------------------- .nv.constant0._Z23stencil_with_coarseningPfS_jPKi --------------------------
	.section	.nv.constant0._Z23stencil_with_coarseningPfS_jPKi,"a",@progbits
	.sectionflags	@""
	.align	4
.nv.constant0._Z23stencil_with_coarseningPfS_jPKi:
	.zero		928


//--------------------- .nv.constant0._Z19stencil_with_tilingPfS_jPKi --------------------------
	.section	.nv.constant0._Z19stencil_with_tilingPfS_jPKi,"a",@progbits
	.sectionflags	@""
	.align	4
.nv.constant0._Z19stencil_with_tilingPfS_jPKi:
	.zero		928


//--------------------- .nv.constant0._Z14stencil_kernelPfS_jPKi --------------------------
	.section	.nv.constant0._Z14stencil_kernelPfS_jPKi,"a",@progbits
	.sectionflags	@""
	.align	4
.nv.constant0._Z14stencil_kernelPfS_jPKi:
	.zero		928


//--------------------- SYMBOLS --------------------------

	.type		.nv.reservedSmem.offset0,@object
	.size		.nv.reservedSmem.offset0,0x4
	.type		.nv.reservedSmem.cap,@object
	.size		.nv.reservedSmem.cap,0x4
